//
// Generated by NVIDIA NVVM Compiler
//
// Compiler Build ID: CL-36424714
// Cuda compilation tools, release 13.0, V13.0.88
// Based on NVVM 20.0.0
//

.version 9.0
.target sm_100
.address_size 64

	// .globl	_Z21knn_bruteforce_kernelPKfS0_PiPfiiii

.visible .entry _Z21knn_bruteforce_kernelPKfS0_PiPfiiii(
	.param .u64 .ptr .align 1 _Z21knn_bruteforce_kernelPKfS0_PiPfiiii_param_0,
	.param .u64 .ptr .align 1 _Z21knn_bruteforce_kernelPKfS0_PiPfiiii_param_1,
	.param .u64 .ptr .align 1 _Z21knn_bruteforce_kernelPKfS0_PiPfiiii_param_2,
	.param .u64 .ptr .align 1 _Z21knn_bruteforce_kernelPKfS0_PiPfiiii_param_3,
	.param .u32 _Z21knn_bruteforce_kernelPKfS0_PiPfiiii_param_4,
	.param .u32 _Z21knn_bruteforce_kernelPKfS0_PiPfiiii_param_5,
	.param .u32 _Z21knn_bruteforce_kernelPKfS0_PiPfiiii_param_6,
	.param .u32 _Z21knn_bruteforce_kernelPKfS0_PiPfiiii_param_7
)
{
	.local .align 16 .b8 	__local_depot0[272];
	.reg .b64 	%SP;
	.reg .b64 	%SPL;
	.reg .pred 	%p<145>;
	.reg .b32 	%r<427>;
	.reg .b32 	%f<496>;
	.reg .b64 	%rd<296>;

	mov.u64 	%SPL, __local_depot0;
	ld.param.u64 	%rd38, [_Z21knn_bruteforce_kernelPKfS0_PiPfiiii_param_0];
	ld.param.u64 	%rd39, [_Z21knn_bruteforce_kernelPKfS0_PiPfiiii_param_1];
	ld.param.u64 	%rd40, [_Z21knn_bruteforce_kernelPKfS0_PiPfiiii_param_2];
	ld.param.u64 	%rd41, [_Z21knn_bruteforce_kernelPKfS0_PiPfiiii_param_3];
	ld.param.u32 	%r159, [_Z21knn_bruteforce_kernelPKfS0_PiPfiiii_param_4];
	ld.param.u32 	%r162, [_Z21knn_bruteforce_kernelPKfS0_PiPfiiii_param_5];
	ld.param.u32 	%r160, [_Z21knn_bruteforce_kernelPKfS0_PiPfiiii_param_6];
	ld.param.u32 	%r161, [_Z21knn_bruteforce_kernelPKfS0_PiPfiiii_param_7];
	cvta.to.global.u64 	%rd1, %rd39;
	cvta.to.global.u64 	%rd2, %rd38;
	cvta.to.global.u64 	%rd3, %rd41;
	cvta.to.global.u64 	%rd4, %rd40;
	add.u64 	%rd5, %SPL, 0;
	add.u64 	%rd6, %SPL, 128;
	add.u64 	%rd7, %SPL, 256;
	mov.u32 	%r163, %ctaid.x;
	mov.u32 	%r164, %ntid.x;
	mov.u32 	%r165, %tid.x;
	mad.lo.s32 	%r1, %r163, %r164, %r165;
	setp.ge.s32 	%p1, %r1, %r162;
	@%p1 bra 	$L__BB0_117;
	setp.lt.s32 	%p2, %r161, 1;
	@%p2 bra 	$L__BB0_14;
	and.b32  	%r2, %r161, 15;
	setp.lt.u32 	%p3, %r161, 16;
	mov.b32 	%r366, 0;
	@%p3 bra 	$L__BB0_5;
	and.b32  	%r366, %r161, 2147483632;
	mov.b32 	%r371, 0;
$L__BB0_4:
	.pragma "nounroll";
	mul.wide.u32 	%rd45, %r371, 4;
	add.s64 	%rd46, %rd5, %rd45;
	add.s64 	%rd47, %rd6, %rd45;
	mov.f32 	%f42, 0f501502F9;
	st.local.v4.f32 	[%rd46], {%f42, %f42, %f42, %f42};
	mov.b32 	%r168, -1;
	st.local.v4.u32 	[%rd47], {%r168, %r168, %r168, %r168};
	st.local.v4.f32 	[%rd46+16], {%f42, %f42, %f42, %f42};
	st.local.v4.u32 	[%rd47+16], {%r168, %r168, %r168, %r168};
	st.local.v4.f32 	[%rd46+32], {%f42, %f42, %f42, %f42};
	st.local.v4.u32 	[%rd47+32], {%r168, %r168, %r168, %r168};
	st.local.v4.f32 	[%rd46+48], {%f42, %f42, %f42, %f42};
	st.local.v4.u32 	[%rd47+48], {%r168, %r168, %r168, %r168};
	add.s32 	%r371, %r371, 16;
	setp.eq.s32 	%p4, %r371, %r366;
	@%p4 bra 	$L__BB0_5;
	bra.uni 	$L__BB0_4;
$L__BB0_5:
	setp.eq.s32 	%p5, %r2, 0;
	@%p5 bra 	$L__BB0_14;
	and.b32  	%r5, %r161, 7;
	setp.lt.u32 	%p6, %r2, 8;
	@%p6 bra 	$L__BB0_8;
	mul.wide.u32 	%rd48, %r366, 4;
	add.s64 	%rd49, %rd5, %rd48;
	mov.b32 	%r169, 1343554297;
	st.local.u32 	[%rd49], %r169;
	add.s64 	%rd50, %rd6, %rd48;
	mov.b32 	%r170, -1;
	st.local.u32 	[%rd50], %r170;
	st.local.u32 	[%rd49+4], %r169;
	st.local.u32 	[%rd50+4], %r170;
	st.local.u32 	[%rd49+8], %r169;
	st.local.u32 	[%rd50+8], %r170;
	st.local.u32 	[%rd49+12], %r169;
	st.local.u32 	[%rd50+12], %r170;
	st.local.u32 	[%rd49+16], %r169;
	st.local.u32 	[%rd50+16], %r170;
	st.local.u32 	[%rd49+20], %r169;
	st.local.u32 	[%rd50+20], %r170;
	st.local.u32 	[%rd49+24], %r169;
	st.local.u32 	[%rd50+24], %r170;
	st.local.u32 	[%rd49+28], %r169;
	st.local.u32 	[%rd50+28], %r170;
	add.s32 	%r366, %r366, 8;
$L__BB0_8:
	setp.eq.s32 	%p7, %r5, 0;
	@%p7 bra 	$L__BB0_14;
	and.b32  	%r8, %r161, 3;
	setp.lt.u32 	%p8, %r5, 4;
	@%p8 bra 	$L__BB0_11;
	mul.wide.u32 	%rd51, %r366, 4;
	add.s64 	%rd52, %rd5, %rd51;
	mov.b32 	%r171, 1343554297;
	st.local.u32 	[%rd52], %r171;
	add.s64 	%rd53, %rd6, %rd51;
	mov.b32 	%r172, -1;
	st.local.u32 	[%rd53], %r172;
	st.local.u32 	[%rd52+4], %r171;
	st.local.u32 	[%rd53+4], %r172;
	st.local.u32 	[%rd52+8], %r171;
	st.local.u32 	[%rd53+8], %r172;
	st.local.u32 	[%rd52+12], %r171;
	st.local.u32 	[%rd53+12], %r172;
	add.s32 	%r366, %r366, 4;
$L__BB0_11:
	setp.eq.s32 	%p9, %r8, 0;
	@%p9 bra 	$L__BB0_14;
	mov.b32 	%r370, 0;
$L__BB0_13:
	.pragma "nounroll";
	mul.wide.u32 	%rd54, %r366, 4;
	add.s64 	%rd55, %rd5, %rd54;
	mov.b32 	%r174, 1343554297;
	st.local.u32 	[%rd55], %r174;
	add.s64 	%rd56, %rd6, %rd54;
	mov.b32 	%r175, -1;
	st.local.u32 	[%rd56], %r175;
	add.s32 	%r366, %r366, 1;
	add.s32 	%r370, %r370, 1;
	setp.ne.s32 	%p10, %r370, %r8;
	@%p10 bra 	$L__BB0_13;
$L__BB0_14:
	setp.lt.s32 	%p11, %r160, 1;
	@%p11 bra 	$L__BB0_27;
	mul.lo.s32 	%r15, %r160, %r1;
	and.b32  	%r16, %r160, 15;
	setp.lt.u32 	%p12, %r160, 16;
	mov.b32 	%r372, 0;
	@%p12 bra 	$L__BB0_18;
	and.b32  	%r372, %r160, 2147483632;
	mov.b32 	%r413, 0;
$L__BB0_17:
	.pragma "nounroll";
	add.s32 	%r178, %r413, %r15;
	mul.wide.s32 	%rd57, %r178, 4;
	add.s64 	%rd58, %rd1, %rd57;
	ld.global.nc.f32 	%f43, [%rd58];
	mul.wide.u32 	%rd59, %r413, 4;
	add.s64 	%rd60, %rd7, %rd59;
	st.local.f32 	[%rd60], %f43;
	ld.global.nc.f32 	%f44, [%rd58+4];
	st.local.f32 	[%rd60+4], %f44;
	ld.global.nc.f32 	%f45, [%rd58+8];
	st.local.f32 	[%rd60+8], %f45;
	ld.global.nc.f32 	%f46, [%rd58+12];
	st.local.f32 	[%rd60+12], %f46;
	ld.global.nc.f32 	%f47, [%rd58+16];
	st.local.f32 	[%rd60+16], %f47;
	ld.global.nc.f32 	%f48, [%rd58+20];
	st.local.f32 	[%rd60+20], %f48;
	ld.global.nc.f32 	%f49, [%rd58+24];
	st.local.f32 	[%rd60+24], %f49;
	ld.global.nc.f32 	%f50, [%rd58+28];
	st.local.f32 	[%rd60+28], %f50;
	ld.global.nc.f32 	%f51, [%rd58+32];
	st.local.f32 	[%rd60+32], %f51;
	ld.global.nc.f32 	%f52, [%rd58+36];
	st.local.f32 	[%rd60+36], %f52;
	ld.global.nc.f32 	%f53, [%rd58+40];
	st.local.f32 	[%rd60+40], %f53;
	ld.global.nc.f32 	%f54, [%rd58+44];
	st.local.f32 	[%rd60+44], %f54;
	ld.global.nc.f32 	%f55, [%rd58+48];
	st.local.f32 	[%rd60+48], %f55;
	ld.global.nc.f32 	%f56, [%rd58+52];
	st.local.f32 	[%rd60+52], %f56;
	ld.global.nc.f32 	%f57, [%rd58+56];
	st.local.f32 	[%rd60+56], %f57;
	ld.global.nc.f32 	%f58, [%rd58+60];
	st.local.f32 	[%rd60+60], %f58;
	add.s32 	%r413, %r413, 16;
	setp.eq.s32 	%p13, %r413, %r372;
	@%p13 bra 	$L__BB0_18;
	bra.uni 	$L__BB0_17;
$L__BB0_18:
	setp.eq.s32 	%p14, %r16, 0;
	@%p14 bra 	$L__BB0_27;
	and.b32  	%r21, %r160, 7;
	setp.lt.u32 	%p15, %r16, 8;
	@%p15 bra 	$L__BB0_21;
	add.s32 	%r179, %r372, %r15;
	mul.wide.s32 	%rd61, %r179, 4;
	add.s64 	%rd62, %rd1, %rd61;
	ld.global.nc.f32 	%f59, [%rd62];
	mul.wide.u32 	%rd63, %r372, 4;
	add.s64 	%rd64, %rd7, %rd63;
	st.local.f32 	[%rd64], %f59;
	ld.global.nc.f32 	%f60, [%rd62+4];
	st.local.f32 	[%rd64+4], %f60;
	ld.global.nc.f32 	%f61, [%rd62+8];
	st.local.f32 	[%rd64+8], %f61;
	ld.global.nc.f32 	%f62, [%rd62+12];
	st.local.f32 	[%rd64+12], %f62;
	ld.global.nc.f32 	%f63, [%rd62+16];
	st.local.f32 	[%rd64+16], %f63;
	ld.global.nc.f32 	%f64, [%rd62+20];
	st.local.f32 	[%rd64+20], %f64;
	ld.global.nc.f32 	%f65, [%rd62+24];
	st.local.f32 	[%rd64+24], %f65;
	ld.global.nc.f32 	%f66, [%rd62+28];
	st.local.f32 	[%rd64+28], %f66;
	add.s32 	%r372, %r372, 8;
$L__BB0_21:
	setp.eq.s32 	%p16, %r21, 0;
	@%p16 bra 	$L__BB0_27;
	and.b32  	%r24, %r160, 3;
	setp.lt.u32 	%p17, %r21, 4;
	@%p17 bra 	$L__BB0_24;
	add.s32 	%r180, %r372, %r15;
	mul.wide.s32 	%rd65, %r180, 4;
	add.s64 	%rd66, %rd1, %rd65;
	ld.global.nc.f32 	%f67, [%rd66];
	mul.wide.u32 	%rd67, %r372, 4;
	add.s64 	%rd68, %rd7, %rd67;
	st.local.f32 	[%rd68], %f67;
	ld.global.nc.f32 	%f68, [%rd66+4];
	st.local.f32 	[%rd68+4], %f68;
	ld.global.nc.f32 	%f69, [%rd66+8];
	st.local.f32 	[%rd68+8], %f69;
	ld.global.nc.f32 	%f70, [%rd66+12];
	st.local.f32 	[%rd68+12], %f70;
	add.s32 	%r372, %r372, 4;
$L__BB0_24:
	setp.eq.s32 	%p18, %r24, 0;
	@%p18 bra 	$L__BB0_27;
	mov.b32 	%r376, 0;
$L__BB0_26:
	.pragma "nounroll";
	add.s32 	%r182, %r372, %r15;
	mul.wide.s32 	%rd69, %r182, 4;
	add.s64 	%rd70, %rd1, %rd69;
	ld.global.nc.f32 	%f71, [%rd70];
	mul.wide.u32 	%rd71, %r372, 4;
	add.s64 	%rd72, %rd7, %rd71;
	st.local.f32 	[%rd72], %f71;
	add.s32 	%r372, %r372, 1;
	add.s32 	%r376, %r376, 1;
	setp.ne.s32 	%p19, %r376, %r24;
	@%p19 bra 	$L__BB0_26;
$L__BB0_27:
	setp.lt.s32 	%p20, %r159, 1;
	@%p20 bra 	$L__BB0_104;
	setp.lt.s32 	%p21, %r160, 1;
	@%p21 bra 	$L__BB0_77;
	setp.lt.s32 	%p72, %r161, 2;
	@%p72 bra 	$L__BB0_61;
	and.b32  	%r31, %r160, 15;
	and.b32  	%r32, %r160, 7;
	add.s32 	%r260, %r161, -1;
	add.s32 	%r261, %r161, 15;
	and.b32  	%r262, %r261, 15;
	add.s32 	%r33, %r262, -1;
	add.s32 	%r263, %r161, 7;
	and.b32  	%r264, %r263, 7;
	add.s32 	%r34, %r264, -1;
	and.b32  	%r35, %r160, 3;
	and.b32  	%r36, %r260, -16;
	and.b32  	%r37, %r261, 7;
	and.b32  	%r38, %r263, 3;
	and.b32  	%r265, %r160, 2147483632;
	neg.s32 	%r39, %r265;
	mov.b32 	%r377, 0;
$L__BB0_31:
	setp.lt.u32 	%p84, %r160, 16;
	mul.lo.s32 	%r41, %r377, %r160;
	mov.f32 	%f482, 0f00000000;
	mov.b32 	%r392, 0;
	@%p84 bra 	$L__BB0_34;
	add.s64 	%rd291, %rd7, 32;
	mul.wide.u32 	%rd173, %r41, 4;
	add.s64 	%rd174, %rd2, %rd173;
	add.s64 	%rd290, %rd174, 32;
	mov.f32 	%f482, 0f00000000;
	mov.u32 	%r378, %r39;
$L__BB0_33:
	.pragma "nounroll";
	and.b32  	%r392, %r160, 2147483632;
	ld.local.f32 	%f262, [%rd291+-32];
	ld.global.nc.f32 	%f263, [%rd290+-32];
	sub.f32 	%f264, %f262, %f263;
	fma.rn.f32 	%f265, %f264, %f264, %f482;
	ld.local.f32 	%f266, [%rd291+-28];
	ld.global.nc.f32 	%f267, [%rd290+-28];
	sub.f32 	%f268, %f266, %f267;
	fma.rn.f32 	%f269, %f268, %f268, %f265;
	ld.local.f32 	%f270, [%rd291+-24];
	ld.global.nc.f32 	%f271, [%rd290+-24];
	sub.f32 	%f272, %f270, %f271;
	fma.rn.f32 	%f273, %f272, %f272, %f269;
	ld.local.f32 	%f274, [%rd291+-20];
	ld.global.nc.f32 	%f275, [%rd290+-20];
	sub.f32 	%f276, %f274, %f275;
	fma.rn.f32 	%f277, %f276, %f276, %f273;
	ld.local.f32 	%f278, [%rd291+-16];
	ld.global.nc.f32 	%f279, [%rd290+-16];
	sub.f32 	%f280, %f278, %f279;
	fma.rn.f32 	%f281, %f280, %f280, %f277;
	ld.local.f32 	%f282, [%rd291+-12];
	ld.global.nc.f32 	%f283, [%rd290+-12];
	sub.f32 	%f284, %f282, %f283;
	fma.rn.f32 	%f285, %f284, %f284, %f281;
	ld.local.f32 	%f286, [%rd291+-8];
	ld.global.nc.f32 	%f287, [%rd290+-8];
	sub.f32 	%f288, %f286, %f287;
	fma.rn.f32 	%f289, %f288, %f288, %f285;
	ld.local.f32 	%f290, [%rd291+-4];
	ld.global.nc.f32 	%f291, [%rd290+-4];
	sub.f32 	%f292, %f290, %f291;
	fma.rn.f32 	%f293, %f292, %f292, %f289;
	ld.local.f32 	%f294, [%rd291];
	ld.global.nc.f32 	%f295, [%rd290];
	sub.f32 	%f296, %f294, %f295;
	fma.rn.f32 	%f297, %f296, %f296, %f293;
	ld.local.f32 	%f298, [%rd291+4];
	ld.global.nc.f32 	%f299, [%rd290+4];
	sub.f32 	%f300, %f298, %f299;
	fma.rn.f32 	%f301, %f300, %f300, %f297;
	ld.local.f32 	%f302, [%rd291+8];
	ld.global.nc.f32 	%f303, [%rd290+8];
	sub.f32 	%f304, %f302, %f303;
	fma.rn.f32 	%f305, %f304, %f304, %f301;
	ld.local.f32 	%f306, [%rd291+12];
	ld.global.nc.f32 	%f307, [%rd290+12];
	sub.f32 	%f308, %f306, %f307;
	fma.rn.f32 	%f309, %f308, %f308, %f305;
	ld.local.f32 	%f310, [%rd291+16];
	ld.global.nc.f32 	%f311, [%rd290+16];
	sub.f32 	%f312, %f310, %f311;
	fma.rn.f32 	%f313, %f312, %f312, %f309;
	ld.local.f32 	%f314, [%rd291+20];
	ld.global.nc.f32 	%f315, [%rd290+20];
	sub.f32 	%f316, %f314, %f315;
	fma.rn.f32 	%f317, %f316, %f316, %f313;
	ld.local.f32 	%f318, [%rd291+24];
	ld.global.nc.f32 	%f319, [%rd290+24];
	sub.f32 	%f320, %f318, %f319;
	fma.rn.f32 	%f321, %f320, %f320, %f317;
	ld.local.f32 	%f322, [%rd291+28];
	ld.global.nc.f32 	%f323, [%rd290+28];
	sub.f32 	%f324, %f322, %f323;
	fma.rn.f32 	%f482, %f324, %f324, %f321;
	add.s32 	%r378, %r378, 16;
	add.s64 	%rd291, %rd291, 64;
	add.s64 	%rd290, %rd290, 64;
	setp.eq.s32 	%p85, %r378, 0;
	@%p85 bra 	$L__BB0_34;
	bra.uni 	$L__BB0_33;
$L__BB0_34:
	setp.eq.s32 	%p86, %r31, 0;
	@%p86 bra 	$L__BB0_44;
	add.s32 	%r267, %r31, -1;
	setp.lt.u32 	%p87, %r267, 7;
	@%p87 bra 	$L__BB0_37;
	cvt.u64.u32 	%rd175, %r392;
	mul.wide.u32 	%rd176, %r392, 4;
	add.s64 	%rd177, %rd7, %rd176;
	ld.local.f32 	%f326, [%rd177];
	add.s32 	%r268, %r392, %r41;
	mul.wide.u32 	%rd178, %r268, 4;
	add.s64 	%rd179, %rd2, %rd178;
	ld.global.nc.f32 	%f327, [%rd179];
	sub.f32 	%f328, %f326, %f327;
	fma.rn.f32 	%f329, %f328, %f328, %f482;
	ld.local.f32 	%f330, [%rd177+4];
	cvt.u64.u32 	%rd180, %r41;
	add.s64 	%rd181, %rd175, %rd180;
	shl.b64 	%rd182, %rd181, 2;
	add.s64 	%rd183, %rd2, %rd182;
	ld.global.nc.f32 	%f331, [%rd183+4];
	sub.f32 	%f332, %f330, %f331;
	fma.rn.f32 	%f333, %f332, %f332, %f329;
	ld.local.f32 	%f334, [%rd177+8];
	ld.global.nc.f32 	%f335, [%rd183+8];
	sub.f32 	%f336, %f334, %f335;
	fma.rn.f32 	%f337, %f336, %f336, %f333;
	ld.local.f32 	%f338, [%rd177+12];
	ld.global.nc.f32 	%f339, [%rd183+12];
	sub.f32 	%f340, %f338, %f339;
	fma.rn.f32 	%f341, %f340, %f340, %f337;
	ld.local.f32 	%f342, [%rd177+16];
	ld.global.nc.f32 	%f343, [%rd183+16];
	sub.f32 	%f344, %f342, %f343;
	fma.rn.f32 	%f345, %f344, %f344, %f341;
	ld.local.f32 	%f346, [%rd177+20];
	ld.global.nc.f32 	%f347, [%rd183+20];
	sub.f32 	%f348, %f346, %f347;
	fma.rn.f32 	%f349, %f348, %f348, %f345;
	ld.local.f32 	%f350, [%rd177+24];
	ld.global.nc.f32 	%f351, [%rd183+24];
	sub.f32 	%f352, %f350, %f351;
	fma.rn.f32 	%f353, %f352, %f352, %f349;
	ld.local.f32 	%f354, [%rd177+28];
	ld.global.nc.f32 	%f355, [%rd183+28];
	sub.f32 	%f356, %f354, %f355;
	fma.rn.f32 	%f482, %f356, %f356, %f353;
	add.s32 	%r392, %r392, 8;
$L__BB0_37:
	setp.eq.s32 	%p88, %r32, 0;
	@%p88 bra 	$L__BB0_44;
	add.s32 	%r269, %r32, -1;
	setp.lt.u32 	%p89, %r269, 3;
	@%p89 bra 	$L__BB0_40;
	cvt.u64.u32 	%rd184, %r392;
	mul.wide.u32 	%rd185, %r392, 4;
	add.s64 	%rd186, %rd7, %rd185;
	ld.local.f32 	%f358, [%rd186];
	add.s32 	%r270, %r392, %r41;
	mul.wide.u32 	%rd187, %r270, 4;
	add.s64 	%rd188, %rd2, %rd187;
	ld.global.nc.f32 	%f359, [%rd188];
	sub.f32 	%f360, %f358, %f359;
	fma.rn.f32 	%f361, %f360, %f360, %f482;
	ld.local.f32 	%f362, [%rd186+4];
	cvt.u64.u32 	%rd189, %r41;
	add.s64 	%rd190, %rd184, %rd189;
	shl.b64 	%rd191, %rd190, 2;
	add.s64 	%rd192, %rd2, %rd191;
	ld.global.nc.f32 	%f363, [%rd192+4];
	sub.f32 	%f364, %f362, %f363;
	fma.rn.f32 	%f365, %f364, %f364, %f361;
	ld.local.f32 	%f366, [%rd186+8];
	ld.global.nc.f32 	%f367, [%rd192+8];
	sub.f32 	%f368, %f366, %f367;
	fma.rn.f32 	%f369, %f368, %f368, %f365;
	ld.local.f32 	%f370, [%rd186+12];
	ld.global.nc.f32 	%f371, [%rd192+12];
	sub.f32 	%f372, %f370, %f371;
	fma.rn.f32 	%f482, %f372, %f372, %f369;
	add.s32 	%r392, %r392, 4;
$L__BB0_40:
	setp.eq.s32 	%p90, %r35, 0;
	@%p90 bra 	$L__BB0_44;
	setp.eq.s32 	%p91, %r35, 1;
	cvt.u64.u32 	%rd16, %r392;
	mul.wide.u32 	%rd193, %r392, 4;
	add.s64 	%rd17, %rd7, %rd193;
	ld.local.f32 	%f373, [%rd17];
	add.s32 	%r271, %r392, %r41;
	mul.wide.u32 	%rd194, %r271, 4;
	add.s64 	%rd195, %rd2, %rd194;
	ld.global.nc.f32 	%f374, [%rd195];
	sub.f32 	%f375, %f373, %f374;
	fma.rn.f32 	%f482, %f375, %f375, %f482;
	@%p91 bra 	$L__BB0_44;
	setp.eq.s32 	%p92, %r35, 2;
	ld.local.f32 	%f376, [%rd17+4];
	cvt.u64.u32 	%rd196, %r41;
	add.s64 	%rd197, %rd16, %rd196;
	shl.b64 	%rd198, %rd197, 2;
	add.s64 	%rd18, %rd2, %rd198;
	ld.global.nc.f32 	%f377, [%rd18+4];
	sub.f32 	%f378, %f376, %f377;
	fma.rn.f32 	%f482, %f378, %f378, %f482;
	@%p92 bra 	$L__BB0_44;
	ld.local.f32 	%f379, [%rd17+8];
	ld.global.nc.f32 	%f380, [%rd18+8];
	sub.f32 	%f381, %f379, %f380;
	fma.rn.f32 	%f482, %f381, %f381, %f482;
$L__BB0_44:
	ld.local.f32 	%f382, [%rd5];
	setp.lt.f32 	%p93, %f482, %f382;
	@%p93 bra 	$L__BB0_45;
	bra.uni 	$L__BB0_60;
$L__BB0_45:
	add.s32 	%r275, %r161, -2;
	setp.lt.u32 	%p94, %r275, 15;
	mov.b32 	%r390, 0;
	mov.b32 	%r382, 1;
	@%p94 bra 	$L__BB0_48;
	mov.b32 	%r390, 0;
	mov.b32 	%r382, 1;
$L__BB0_47:
	.pragma "nounroll";
	mul.wide.u32 	%rd199, %r382, 4;
	add.s64 	%rd200, %rd5, %rd199;
	ld.local.f32 	%f383, [%rd200];
	mul.wide.u32 	%rd201, %r390, 4;
	add.s64 	%rd202, %rd5, %rd201;
	ld.local.f32 	%f384, [%rd202];
	setp.gt.f32 	%p95, %f383, %f384;
	selp.b32 	%r278, %r382, %r390, %p95;
	add.s32 	%r279, %r382, 1;
	ld.local.v2.f32 	{%f385, %f386}, [%rd200+4];
	mul.wide.u32 	%rd203, %r278, 4;
	add.s64 	%rd204, %rd5, %rd203;
	ld.local.f32 	%f387, [%rd204];
	setp.gt.f32 	%p96, %f385, %f387;
	selp.b32 	%r280, %r279, %r278, %p96;
	add.s32 	%r281, %r382, 2;
	mul.wide.u32 	%rd205, %r280, 4;
	add.s64 	%rd206, %rd5, %rd205;
	ld.local.f32 	%f388, [%rd206];
	setp.gt.f32 	%p97, %f386, %f388;
	selp.b32 	%r282, %r281, %r280, %p97;
	add.s32 	%r283, %r382, 3;
	ld.local.v4.f32 	{%f389, %f390, %f391, %f392}, [%rd200+12];
	mul.wide.u32 	%rd207, %r282, 4;
	add.s64 	%rd208, %rd5, %rd207;
	ld.local.f32 	%f393, [%rd208];
	setp.gt.f32 	%p98, %f389, %f393;
	selp.b32 	%r284, %r283, %r282, %p98;
	add.s32 	%r285, %r382, 4;
	mul.wide.u32 	%rd209, %r284, 4;
	add.s64 	%rd210, %rd5, %rd209;
	ld.local.f32 	%f394, [%rd210];
	setp.gt.f32 	%p99, %f390, %f394;
	selp.b32 	%r286, %r285, %r284, %p99;
	add.s32 	%r287, %r382, 5;
	mul.wide.u32 	%rd211, %r286, 4;
	add.s64 	%rd212, %rd5, %rd211;
	ld.local.f32 	%f395, [%rd212];
	setp.gt.f32 	%p100, %f391, %f395;
	selp.b32 	%r288, %r287, %r286, %p100;
	add.s32 	%r289, %r382, 6;
	mul.wide.u32 	%rd213, %r288, 4;
	add.s64 	%rd214, %rd5, %rd213;
	ld.local.f32 	%f396, [%rd214];
	setp.gt.f32 	%p101, %f392, %f396;
	selp.b32 	%r290, %r289, %r288, %p101;
	add.s32 	%r291, %r382, 7;
	ld.local.v4.f32 	{%f397, %f398, %f399, %f400}, [%rd200+28];
	mul.wide.u32 	%rd215, %r290, 4;
	add.s64 	%rd216, %rd5, %rd215;
	ld.local.f32 	%f401, [%rd216];
	setp.gt.f32 	%p102, %f397, %f401;
	selp.b32 	%r292, %r291, %r290, %p102;
	add.s32 	%r293, %r382, 8;
	mul.wide.u32 	%rd217, %r292, 4;
	add.s64 	%rd218, %rd5, %rd217;
	ld.local.f32 	%f402, [%rd218];
	setp.gt.f32 	%p103, %f398, %f402;
	selp.b32 	%r294, %r293, %r292, %p103;
	add.s32 	%r295, %r382, 9;
	mul.wide.u32 	%rd219, %r294, 4;
	add.s64 	%rd220, %rd5, %rd219;
	ld.local.f32 	%f403, [%rd220];
	setp.gt.f32 	%p104, %f399, %f403;
	selp.b32 	%r296, %r295, %r294, %p104;
	add.s32 	%r297, %r382, 10;
	mul.wide.u32 	%rd221, %r296, 4;
	add.s64 	%rd222, %rd5, %rd221;
	ld.local.f32 	%f404, [%rd222];
	setp.gt.f32 	%p105, %f400, %f404;
	selp.b32 	%r298, %r297, %r296, %p105;
	add.s32 	%r299, %r382, 11;
	ld.local.v4.f32 	{%f405, %f406, %f407, %f408}, [%rd200+44];
	mul.wide.u32 	%rd223, %r298, 4;
	add.s64 	%rd224, %rd5, %rd223;
	ld.local.f32 	%f409, [%rd224];
	setp.gt.f32 	%p106, %f405, %f409;
	selp.b32 	%r300, %r299, %r298, %p106;
	add.s32 	%r301, %r382, 12;
	mul.wide.u32 	%rd225, %r300, 4;
	add.s64 	%rd226, %rd5, %rd225;
	ld.local.f32 	%f410, [%rd226];
	setp.gt.f32 	%p107, %f406, %f410;
	selp.b32 	%r302, %r301, %r300, %p107;
	add.s32 	%r303, %r382, 13;
	mul.wide.u32 	%rd227, %r302, 4;
	add.s64 	%rd228, %rd5, %rd227;
	ld.local.f32 	%f411, [%rd228];
	setp.gt.f32 	%p108, %f407, %f411;
	selp.b32 	%r304, %r303, %r302, %p108;
	add.s32 	%r305, %r382, 14;
	mul.wide.u32 	%rd229, %r304, 4;
	add.s64 	%rd230, %rd5, %rd229;
	ld.local.f32 	%f412, [%rd230];
	setp.gt.f32 	%p109, %f408, %f412;
	selp.b32 	%r306, %r305, %r304, %p109;
	add.s32 	%r307, %r382, 15;
	ld.local.f32 	%f413, [%rd200+60];
	mul.wide.u32 	%rd231, %r306, 4;
	add.s64 	%rd232, %rd5, %rd231;
	ld.local.f32 	%f414, [%rd232];
	setp.gt.f32 	%p110, %f413, %f414;
	selp.b32 	%r390, %r307, %r306, %p110;
	add.s32 	%r382, %r382, 16;
	setp.ne.s32 	%p111, %r307, %r36;
	@%p111 bra 	$L__BB0_47;
$L__BB0_48:
	add.s32 	%r308, %r161, -1;
	and.b32  	%r309, %r308, 15;
	setp.eq.s32 	%p112, %r309, 0;
	@%p112 bra 	$L__BB0_58;
	setp.lt.u32 	%p113, %r33, 7;
	@%p113 bra 	$L__BB0_51;
	mul.wide.u32 	%rd233, %r382, 4;
	add.s64 	%rd234, %rd5, %rd233;
	ld.local.f32 	%f415, [%rd234];
	mul.wide.u32 	%rd235, %r390, 4;
	add.s64 	%rd236, %rd5, %rd235;
	ld.local.f32 	%f416, [%rd236];
	setp.gt.f32 	%p114, %f415, %f416;
	selp.b32 	%r311, %r382, %r390, %p114;
	add.s32 	%r312, %r382, 1;
	ld.local.f32 	%f417, [%rd234+4];
	mul.wide.u32 	%rd237, %r311, 4;
	add.s64 	%rd238, %rd5, %rd237;
	ld.local.f32 	%f418, [%rd238];
	setp.gt.f32 	%p115, %f417, %f418;
	selp.b32 	%r313, %r312, %r311, %p115;
	add.s32 	%r314, %r382, 2;
	ld.local.f32 	%f419, [%rd234+8];
	mul.wide.u32 	%rd239, %r313, 4;
	add.s64 	%rd240, %rd5, %rd239;
	ld.local.f32 	%f420, [%rd240];
	setp.gt.f32 	%p116, %f419, %f420;
	selp.b32 	%r315, %r314, %r313, %p116;
	add.s32 	%r316, %r382, 3;
	ld.local.f32 	%f421, [%rd234+12];
	mul.wide.u32 	%rd241, %r315, 4;
	add.s64 	%rd242, %rd5, %rd241;
	ld.local.f32 	%f422, [%rd242];
	setp.gt.f32 	%p117, %f421, %f422;
	selp.b32 	%r317, %r316, %r315, %p117;
	add.s32 	%r318, %r382, 4;
	ld.local.f32 	%f423, [%rd234+16];
	mul.wide.u32 	%rd243, %r317, 4;
	add.s64 	%rd244, %rd5, %rd243;
	ld.local.f32 	%f424, [%rd244];
	setp.gt.f32 	%p118, %f423, %f424;
	selp.b32 	%r319, %r318, %r317, %p118;
	add.s32 	%r320, %r382, 5;
	ld.local.f32 	%f425, [%rd234+20];
	mul.wide.u32 	%rd245, %r319, 4;
	add.s64 	%rd246, %rd5, %rd245;
	ld.local.f32 	%f426, [%rd246];
	setp.gt.f32 	%p119, %f425, %f426;
	selp.b32 	%r321, %r320, %r319, %p119;
	add.s32 	%r322, %r382, 6;
	ld.local.f32 	%f427, [%rd234+24];
	mul.wide.u32 	%rd247, %r321, 4;
	add.s64 	%rd248, %rd5, %rd247;
	ld.local.f32 	%f428, [%rd248];
	setp.gt.f32 	%p120, %f427, %f428;
	selp.b32 	%r323, %r322, %r321, %p120;
	add.s32 	%r324, %r382, 7;
	ld.local.f32 	%f429, [%rd234+28];
	mul.wide.u32 	%rd249, %r323, 4;
	add.s64 	%rd250, %rd5, %rd249;
	ld.local.f32 	%f430, [%rd250];
	setp.gt.f32 	%p121, %f429, %f430;
	selp.b32 	%r390, %r324, %r323, %p121;
	add.s32 	%r382, %r382, 8;
$L__BB0_51:
	setp.eq.s32 	%p122, %r37, 0;
	@%p122 bra 	$L__BB0_58;
	setp.lt.u32 	%p123, %r34, 3;
	@%p123 bra 	$L__BB0_54;
	mul.wide.u32 	%rd251, %r382, 4;
	add.s64 	%rd252, %rd5, %rd251;
	ld.local.f32 	%f431, [%rd252];
	mul.wide.u32 	%rd253, %r390, 4;
	add.s64 	%rd254, %rd5, %rd253;
	ld.local.f32 	%f432, [%rd254];
	setp.gt.f32 	%p124, %f431, %f432;
	selp.b32 	%r326, %r382, %r390, %p124;
	add.s32 	%r327, %r382, 1;
	ld.local.f32 	%f433, [%rd252+4];
	mul.wide.u32 	%rd255, %r326, 4;
	add.s64 	%rd256, %rd5, %rd255;
	ld.local.f32 	%f434, [%rd256];
	setp.gt.f32 	%p125, %f433, %f434;
	selp.b32 	%r328, %r327, %r326, %p125;
	add.s32 	%r329, %r382, 2;
	ld.local.f32 	%f435, [%rd252+8];
	mul.wide.u32 	%rd257, %r328, 4;
	add.s64 	%rd258, %rd5, %rd257;
	ld.local.f32 	%f436, [%rd258];
	setp.gt.f32 	%p126, %f435, %f436;
	selp.b32 	%r330, %r329, %r328, %p126;
	add.s32 	%r331, %r382, 3;
	ld.local.f32 	%f437, [%rd252+12];
	mul.wide.u32 	%rd259, %r330, 4;
	add.s64 	%rd260, %rd5, %rd259;
	ld.local.f32 	%f438, [%rd260];
	setp.gt.f32 	%p127, %f437, %f438;
	selp.b32 	%r390, %r331, %r330, %p127;
	add.s32 	%r382, %r382, 4;
$L__BB0_54:
	setp.eq.s32 	%p128, %r38, 0;
	@%p128 bra 	$L__BB0_58;
	setp.eq.s32 	%p129, %r38, 1;
	mul.wide.u32 	%rd261, %r382, 4;
	add.s64 	%rd14, %rd5, %rd261;
	ld.local.f32 	%f439, [%rd14];
	mul.wide.u32 	%rd262, %r390, 4;
	add.s64 	%rd263, %rd5, %rd262;
	ld.local.f32 	%f440, [%rd263];
	setp.gt.f32 	%p130, %f439, %f440;
	selp.b32 	%r390, %r382, %r390, %p130;
	@%p129 bra 	$L__BB0_58;
	setp.eq.s32 	%p131, %r38, 2;
	add.s32 	%r332, %r382, 1;
	ld.local.f32 	%f441, [%rd14+4];
	mul.wide.u32 	%rd264, %r390, 4;
	add.s64 	%rd265, %rd5, %rd264;
	ld.local.f32 	%f442, [%rd265];
	setp.gt.f32 	%p132, %f441, %f442;
	selp.b32 	%r390, %r332, %r390, %p132;
	@%p131 bra 	$L__BB0_58;
	add.s32 	%r333, %r382, 2;
	ld.local.f32 	%f443, [%rd14+8];
	mul.wide.u32 	%rd266, %r390, 4;
	add.s64 	%rd267, %rd5, %rd266;
	ld.local.f32 	%f444, [%rd267];
	setp.gt.f32 	%p133, %f443, %f444;
	selp.b32 	%r390, %r333, %r390, %p133;
$L__BB0_58:
	mul.wide.u32 	%rd268, %r390, 4;
	add.s64 	%rd15, %rd5, %rd268;
	ld.local.f32 	%f445, [%rd15];
	setp.geu.f32 	%p134, %f482, %f445;
	@%p134 bra 	$L__BB0_60;
	st.local.f32 	[%rd15], %f482;
	add.s64 	%rd270, %rd6, %rd268;
	st.local.u32 	[%rd270], %r377;
$L__BB0_60:
	add.s32 	%r377, %r377, 1;
	setp.eq.s32 	%p135, %r377, %r159;
	@%p135 bra 	$L__BB0_104;
	bra.uni 	$L__BB0_31;
$L__BB0_61:
	and.b32  	%r72, %r160, 15;
	add.s32 	%r73, %r72, -1;
	and.b32  	%r74, %r160, 7;
	add.s32 	%r75, %r74, -1;
	and.b32  	%r76, %r160, 2147483632;
	and.b32  	%r77, %r160, 3;
	ld.local.f32 	%f483, [%rd5];
	ld.local.u32 	%r394, [%rd6];
	mov.b32 	%r395, 0;
$L__BB0_62:
	setp.lt.u32 	%p73, %r160, 16;
	mul.lo.s32 	%r81, %r395, %r160;
	mov.f32 	%f491, 0f00000000;
	mov.b32 	%r398, 0;
	@%p73 bra 	$L__BB0_65;
	mov.f32 	%f491, 0f00000000;
	mov.b32 	%r396, 0;
$L__BB0_64:
	.pragma "nounroll";
	mul.wide.u32 	%rd145, %r396, 4;
	add.s64 	%rd146, %rd7, %rd145;
	ld.local.f32 	%f139, [%rd146];
	add.s32 	%r255, %r396, %r81;
	mul.wide.u32 	%rd147, %r255, 4;
	add.s64 	%rd148, %rd2, %rd147;
	ld.global.nc.f32 	%f140, [%rd148];
	sub.f32 	%f141, %f139, %f140;
	fma.rn.f32 	%f142, %f141, %f141, %f491;
	ld.local.f32 	%f143, [%rd146+4];
	ld.global.nc.f32 	%f144, [%rd148+4];
	sub.f32 	%f145, %f143, %f144;
	fma.rn.f32 	%f146, %f145, %f145, %f142;
	ld.local.f32 	%f147, [%rd146+8];
	ld.global.nc.f32 	%f148, [%rd148+8];
	sub.f32 	%f149, %f147, %f148;
	fma.rn.f32 	%f150, %f149, %f149, %f146;
	ld.local.f32 	%f151, [%rd146+12];
	ld.global.nc.f32 	%f152, [%rd148+12];
	sub.f32 	%f153, %f151, %f152;
	fma.rn.f32 	%f154, %f153, %f153, %f150;
	ld.local.f32 	%f155, [%rd146+16];
	ld.global.nc.f32 	%f156, [%rd148+16];
	sub.f32 	%f157, %f155, %f156;
	fma.rn.f32 	%f158, %f157, %f157, %f154;
	ld.local.f32 	%f159, [%rd146+20];
	ld.global.nc.f32 	%f160, [%rd148+20];
	sub.f32 	%f161, %f159, %f160;
	fma.rn.f32 	%f162, %f161, %f161, %f158;
	ld.local.f32 	%f163, [%rd146+24];
	ld.global.nc.f32 	%f164, [%rd148+24];
	sub.f32 	%f165, %f163, %f164;
	fma.rn.f32 	%f166, %f165, %f165, %f162;
	ld.local.f32 	%f167, [%rd146+28];
	ld.global.nc.f32 	%f168, [%rd148+28];
	sub.f32 	%f169, %f167, %f168;
	fma.rn.f32 	%f170, %f169, %f169, %f166;
	ld.local.f32 	%f171, [%rd146+32];
	ld.global.nc.f32 	%f172, [%rd148+32];
	sub.f32 	%f173, %f171, %f172;
	fma.rn.f32 	%f174, %f173, %f173, %f170;
	ld.local.f32 	%f175, [%rd146+36];
	ld.global.nc.f32 	%f176, [%rd148+36];
	sub.f32 	%f177, %f175, %f176;
	fma.rn.f32 	%f178, %f177, %f177, %f174;
	ld.local.f32 	%f179, [%rd146+40];
	ld.global.nc.f32 	%f180, [%rd148+40];
	sub.f32 	%f181, %f179, %f180;
	fma.rn.f32 	%f182, %f181, %f181, %f178;
	ld.local.f32 	%f183, [%rd146+44];
	ld.global.nc.f32 	%f184, [%rd148+44];
	sub.f32 	%f185, %f183, %f184;
	fma.rn.f32 	%f186, %f185, %f185, %f182;
	ld.local.f32 	%f187, [%rd146+48];
	ld.global.nc.f32 	%f188, [%rd148+48];
	sub.f32 	%f189, %f187, %f188;
	fma.rn.f32 	%f190, %f189, %f189, %f186;
	ld.local.f32 	%f191, [%rd146+52];
	ld.global.nc.f32 	%f192, [%rd148+52];
	sub.f32 	%f193, %f191, %f192;
	fma.rn.f32 	%f194, %f193, %f193, %f190;
	ld.local.f32 	%f195, [%rd146+56];
	ld.global.nc.f32 	%f196, [%rd148+56];
	sub.f32 	%f197, %f195, %f196;
	fma.rn.f32 	%f198, %f197, %f197, %f194;
	ld.local.f32 	%f199, [%rd146+60];
	ld.global.nc.f32 	%f200, [%rd148+60];
	sub.f32 	%f201, %f199, %f200;
	fma.rn.f32 	%f491, %f201, %f201, %f198;
	add.s32 	%r396, %r396, 16;
	setp.ne.s32 	%p74, %r396, %r76;
	mov.u32 	%r398, %r76;
	@%p74 bra 	$L__BB0_64;
$L__BB0_65:
	setp.eq.s32 	%p75, %r72, 0;
	@%p75 bra 	$L__BB0_75;
	setp.lt.u32 	%p76, %r73, 7;
	@%p76 bra 	$L__BB0_68;
	cvt.u64.u32 	%rd149, %r398;
	mul.wide.u32 	%rd150, %r398, 4;
	add.s64 	%rd151, %rd7, %rd150;
	ld.local.f32 	%f203, [%rd151];
	add.s32 	%r256, %r398, %r81;
	mul.wide.u32 	%rd152, %r256, 4;
	add.s64 	%rd153, %rd2, %rd152;
	ld.global.nc.f32 	%f204, [%rd153];
	sub.f32 	%f205, %f203, %f204;
	fma.rn.f32 	%f206, %f205, %f205, %f491;
	ld.local.f32 	%f207, [%rd151+4];
	cvt.u64.u32 	%rd154, %r81;
	add.s64 	%rd155, %rd149, %rd154;
	shl.b64 	%rd156, %rd155, 2;
	add.s64 	%rd157, %rd2, %rd156;
	ld.global.nc.f32 	%f208, [%rd157+4];
	sub.f32 	%f209, %f207, %f208;
	fma.rn.f32 	%f210, %f209, %f209, %f206;
	ld.local.f32 	%f211, [%rd151+8];
	ld.global.nc.f32 	%f212, [%rd157+8];
	sub.f32 	%f213, %f211, %f212;
	fma.rn.f32 	%f214, %f213, %f213, %f210;
	ld.local.f32 	%f215, [%rd151+12];
	ld.global.nc.f32 	%f216, [%rd157+12];
	sub.f32 	%f217, %f215, %f216;
	fma.rn.f32 	%f218, %f217, %f217, %f214;
	ld.local.f32 	%f219, [%rd151+16];
	ld.global.nc.f32 	%f220, [%rd157+16];
	sub.f32 	%f221, %f219, %f220;
	fma.rn.f32 	%f222, %f221, %f221, %f218;
	ld.local.f32 	%f223, [%rd151+20];
	ld.global.nc.f32 	%f224, [%rd157+20];
	sub.f32 	%f225, %f223, %f224;
	fma.rn.f32 	%f226, %f225, %f225, %f222;
	ld.local.f32 	%f227, [%rd151+24];
	ld.global.nc.f32 	%f228, [%rd157+24];
	sub.f32 	%f229, %f227, %f228;
	fma.rn.f32 	%f230, %f229, %f229, %f226;
	ld.local.f32 	%f231, [%rd151+28];
	ld.global.nc.f32 	%f232, [%rd157+28];
	sub.f32 	%f233, %f231, %f232;
	fma.rn.f32 	%f491, %f233, %f233, %f230;
	add.s32 	%r398, %r398, 8;
$L__BB0_68:
	setp.eq.s32 	%p77, %r74, 0;
	@%p77 bra 	$L__BB0_75;
	setp.lt.u32 	%p78, %r75, 3;
	@%p78 bra 	$L__BB0_71;
	cvt.u64.u32 	%rd158, %r398;
	mul.wide.u32 	%rd159, %r398, 4;
	add.s64 	%rd160, %rd7, %rd159;
	ld.local.f32 	%f235, [%rd160];
	add.s32 	%r257, %r398, %r81;
	mul.wide.u32 	%rd161, %r257, 4;
	add.s64 	%rd162, %rd2, %rd161;
	ld.global.nc.f32 	%f236, [%rd162];
	sub.f32 	%f237, %f235, %f236;
	fma.rn.f32 	%f238, %f237, %f237, %f491;
	ld.local.f32 	%f239, [%rd160+4];
	cvt.u64.u32 	%rd163, %r81;
	add.s64 	%rd164, %rd158, %rd163;
	shl.b64 	%rd165, %rd164, 2;
	add.s64 	%rd166, %rd2, %rd165;
	ld.global.nc.f32 	%f240, [%rd166+4];
	sub.f32 	%f241, %f239, %f240;
	fma.rn.f32 	%f242, %f241, %f241, %f238;
	ld.local.f32 	%f243, [%rd160+8];
	ld.global.nc.f32 	%f244, [%rd166+8];
	sub.f32 	%f245, %f243, %f244;
	fma.rn.f32 	%f246, %f245, %f245, %f242;
	ld.local.f32 	%f247, [%rd160+12];
	ld.global.nc.f32 	%f248, [%rd166+12];
	sub.f32 	%f249, %f247, %f248;
	fma.rn.f32 	%f491, %f249, %f249, %f246;
	add.s32 	%r398, %r398, 4;
$L__BB0_71:
	setp.eq.s32 	%p79, %r77, 0;
	@%p79 bra 	$L__BB0_75;
	setp.eq.s32 	%p80, %r77, 1;
	cvt.u64.u32 	%rd19, %r398;
	mul.wide.u32 	%rd167, %r398, 4;
	add.s64 	%rd20, %rd7, %rd167;
	ld.local.f32 	%f250, [%rd20];
	add.s32 	%r258, %r398, %r81;
	mul.wide.u32 	%rd168, %r258, 4;
	add.s64 	%rd169, %rd2, %rd168;
	ld.global.nc.f32 	%f251, [%rd169];
	sub.f32 	%f252, %f250, %f251;
	fma.rn.f32 	%f491, %f252, %f252, %f491;
	@%p80 bra 	$L__BB0_75;
	setp.eq.s32 	%p81, %r77, 2;
	ld.local.f32 	%f253, [%rd20+4];
	cvt.u64.u32 	%rd170, %r81;
	add.s64 	%rd171, %rd19, %rd170;
	shl.b64 	%rd172, %rd171, 2;
	add.s64 	%rd21, %rd2, %rd172;
	ld.global.nc.f32 	%f254, [%rd21+4];
	sub.f32 	%f255, %f253, %f254;
	fma.rn.f32 	%f491, %f255, %f255, %f491;
	@%p81 bra 	$L__BB0_75;
	ld.local.f32 	%f256, [%rd20+8];
	ld.global.nc.f32 	%f257, [%rd21+8];
	sub.f32 	%f258, %f256, %f257;
	fma.rn.f32 	%f491, %f258, %f258, %f491;
$L__BB0_75:
	setp.lt.f32 	%p82, %f491, %f483;
	selp.b32 	%r394, %r395, %r394, %p82;
	selp.f32 	%f483, %f491, %f483, %p82;
	add.s32 	%r395, %r395, 1;
	setp.eq.s32 	%p83, %r395, %r159;
	@%p83 bra 	$L__BB0_76;
	bra.uni 	$L__BB0_62;
$L__BB0_76:
	st.local.f32 	[%rd5], %f483;
	st.local.u32 	[%rd6], %r394;
	bra.uni 	$L__BB0_104;
$L__BB0_77:
	setp.lt.s32 	%p22, %r161, 2;
	@%p22 bra 	$L__BB0_96;
	add.s32 	%r187, %r161, -1;
	add.s32 	%r91, %r161, -2;
	add.s32 	%r188, %r161, 15;
	and.b32  	%r189, %r188, 15;
	add.s32 	%r92, %r189, -1;
	add.s32 	%r190, %r161, 7;
	and.b32  	%r191, %r190, 7;
	add.s32 	%r93, %r191, -1;
	and.b32  	%r94, %r187, 15;
	and.b32  	%r95, %r187, -16;
	and.b32  	%r96, %r188, 7;
	and.b32  	%r97, %r190, 3;
	mov.b32 	%r400, 0;
$L__BB0_79:
	ld.local.f32 	%f72, [%rd5];
	setp.gt.f32 	%p29, %f72, 0f00000000;
	@%p29 bra 	$L__BB0_80;
	bra.uni 	$L__BB0_95;
$L__BB0_80:
	setp.lt.u32 	%p30, %r91, 15;
	mov.b32 	%r412, 0;
	mov.b32 	%r404, 1;
	@%p30 bra 	$L__BB0_83;
	mov.b32 	%r412, 0;
	mov.b32 	%r404, 1;
$L__BB0_82:
	.pragma "nounroll";
	mul.wide.u32 	%rd73, %r404, 4;
	add.s64 	%rd74, %rd5, %rd73;
	ld.local.f32 	%f73, [%rd74];
	mul.wide.u32 	%rd75, %r412, 4;
	add.s64 	%rd76, %rd5, %rd75;
	ld.local.f32 	%f74, [%rd76];
	setp.gt.f32 	%p31, %f73, %f74;
	selp.b32 	%r197, %r404, %r412, %p31;
	add.s32 	%r198, %r404, 1;
	ld.local.v2.f32 	{%f75, %f76}, [%rd74+4];
	mul.wide.u32 	%rd77, %r197, 4;
	add.s64 	%rd78, %rd5, %rd77;
	ld.local.f32 	%f77, [%rd78];
	setp.gt.f32 	%p32, %f75, %f77;
	selp.b32 	%r199, %r198, %r197, %p32;
	add.s32 	%r200, %r404, 2;
	mul.wide.u32 	%rd79, %r199, 4;
	add.s64 	%rd80, %rd5, %rd79;
	ld.local.f32 	%f78, [%rd80];
	setp.gt.f32 	%p33, %f76, %f78;
	selp.b32 	%r201, %r200, %r199, %p33;
	add.s32 	%r202, %r404, 3;
	ld.local.v4.f32 	{%f79, %f80, %f81, %f82}, [%rd74+12];
	mul.wide.u32 	%rd81, %r201, 4;
	add.s64 	%rd82, %rd5, %rd81;
	ld.local.f32 	%f83, [%rd82];
	setp.gt.f32 	%p34, %f79, %f83;
	selp.b32 	%r203, %r202, %r201, %p34;
	add.s32 	%r204, %r404, 4;
	mul.wide.u32 	%rd83, %r203, 4;
	add.s64 	%rd84, %rd5, %rd83;
	ld.local.f32 	%f84, [%rd84];
	setp.gt.f32 	%p35, %f80, %f84;
	selp.b32 	%r205, %r204, %r203, %p35;
	add.s32 	%r206, %r404, 5;
	mul.wide.u32 	%rd85, %r205, 4;
	add.s64 	%rd86, %rd5, %rd85;
	ld.local.f32 	%f85, [%rd86];
	setp.gt.f32 	%p36, %f81, %f85;
	selp.b32 	%r207, %r206, %r205, %p36;
	add.s32 	%r208, %r404, 6;
	mul.wide.u32 	%rd87, %r207, 4;
	add.s64 	%rd88, %rd5, %rd87;
	ld.local.f32 	%f86, [%rd88];
	setp.gt.f32 	%p37, %f82, %f86;
	selp.b32 	%r209, %r208, %r207, %p37;
	add.s32 	%r210, %r404, 7;
	ld.local.v4.f32 	{%f87, %f88, %f89, %f90}, [%rd74+28];
	mul.wide.u32 	%rd89, %r209, 4;
	add.s64 	%rd90, %rd5, %rd89;
	ld.local.f32 	%f91, [%rd90];
	setp.gt.f32 	%p38, %f87, %f91;
	selp.b32 	%r211, %r210, %r209, %p38;
	add.s32 	%r212, %r404, 8;
	mul.wide.u32 	%rd91, %r211, 4;
	add.s64 	%rd92, %rd5, %rd91;
	ld.local.f32 	%f92, [%rd92];
	setp.gt.f32 	%p39, %f88, %f92;
	selp.b32 	%r213, %r212, %r211, %p39;
	add.s32 	%r214, %r404, 9;
	mul.wide.u32 	%rd93, %r213, 4;
	add.s64 	%rd94, %rd5, %rd93;
	ld.local.f32 	%f93, [%rd94];
	setp.gt.f32 	%p40, %f89, %f93;
	selp.b32 	%r215, %r214, %r213, %p40;
	add.s32 	%r216, %r404, 10;
	mul.wide.u32 	%rd95, %r215, 4;
	add.s64 	%rd96, %rd5, %rd95;
	ld.local.f32 	%f94, [%rd96];
	setp.gt.f32 	%p41, %f90, %f94;
	selp.b32 	%r217, %r216, %r215, %p41;
	add.s32 	%r218, %r404, 11;
	ld.local.v4.f32 	{%f95, %f96, %f97, %f98}, [%rd74+44];
	mul.wide.u32 	%rd97, %r217, 4;
	add.s64 	%rd98, %rd5, %rd97;
	ld.local.f32 	%f99, [%rd98];
	setp.gt.f32 	%p42, %f95, %f99;
	selp.b32 	%r219, %r218, %r217, %p42;
	add.s32 	%r220, %r404, 12;
	mul.wide.u32 	%rd99, %r219, 4;
	add.s64 	%rd100, %rd5, %rd99;
	ld.local.f32 	%f100, [%rd100];
	setp.gt.f32 	%p43, %f96, %f100;
	selp.b32 	%r221, %r220, %r219, %p43;
	add.s32 	%r222, %r404, 13;
	mul.wide.u32 	%rd101, %r221, 4;
	add.s64 	%rd102, %rd5, %rd101;
	ld.local.f32 	%f101, [%rd102];
	setp.gt.f32 	%p44, %f97, %f101;
	selp.b32 	%r223, %r222, %r221, %p44;
	add.s32 	%r224, %r404, 14;
	mul.wide.u32 	%rd103, %r223, 4;
	add.s64 	%rd104, %rd5, %rd103;
	ld.local.f32 	%f102, [%rd104];
	setp.gt.f32 	%p45, %f98, %f102;
	selp.b32 	%r225, %r224, %r223, %p45;
	add.s32 	%r226, %r404, 15;
	ld.local.f32 	%f103, [%rd74+60];
	mul.wide.u32 	%rd105, %r225, 4;
	add.s64 	%rd106, %rd5, %rd105;
	ld.local.f32 	%f104, [%rd106];
	setp.gt.f32 	%p46, %f103, %f104;
	selp.b32 	%r412, %r226, %r225, %p46;
	add.s32 	%r404, %r404, 16;
	setp.ne.s32 	%p47, %r226, %r95;
	@%p47 bra 	$L__BB0_82;
$L__BB0_83:
	setp.eq.s32 	%p48, %r94, 0;
	@%p48 bra 	$L__BB0_93;
	setp.lt.u32 	%p49, %r92, 7;
	@%p49 bra 	$L__BB0_86;
	mul.wide.u32 	%rd107, %r404, 4;
	add.s64 	%rd108, %rd5, %rd107;
	ld.local.f32 	%f105, [%rd108];
	mul.wide.u32 	%rd109, %r412, 4;
	add.s64 	%rd110, %rd5, %rd109;
	ld.local.f32 	%f106, [%rd110];
	setp.gt.f32 	%p50, %f105, %f106;
	selp.b32 	%r228, %r404, %r412, %p50;
	add.s32 	%r229, %r404, 1;
	ld.local.f32 	%f107, [%rd108+4];
	mul.wide.u32 	%rd111, %r228, 4;
	add.s64 	%rd112, %rd5, %rd111;
	ld.local.f32 	%f108, [%rd112];
	setp.gt.f32 	%p51, %f107, %f108;
	selp.b32 	%r230, %r229, %r228, %p51;
	add.s32 	%r231, %r404, 2;
	ld.local.f32 	%f109, [%rd108+8];
	mul.wide.u32 	%rd113, %r230, 4;
	add.s64 	%rd114, %rd5, %rd113;
	ld.local.f32 	%f110, [%rd114];
	setp.gt.f32 	%p52, %f109, %f110;
	selp.b32 	%r232, %r231, %r230, %p52;
	add.s32 	%r233, %r404, 3;
	ld.local.f32 	%f111, [%rd108+12];
	mul.wide.u32 	%rd115, %r232, 4;
	add.s64 	%rd116, %rd5, %rd115;
	ld.local.f32 	%f112, [%rd116];
	setp.gt.f32 	%p53, %f111, %f112;
	selp.b32 	%r234, %r233, %r232, %p53;
	add.s32 	%r235, %r404, 4;
	ld.local.f32 	%f113, [%rd108+16];
	mul.wide.u32 	%rd117, %r234, 4;
	add.s64 	%rd118, %rd5, %rd117;
	ld.local.f32 	%f114, [%rd118];
	setp.gt.f32 	%p54, %f113, %f114;
	selp.b32 	%r236, %r235, %r234, %p54;
	add.s32 	%r237, %r404, 5;
	ld.local.f32 	%f115, [%rd108+20];
	mul.wide.u32 	%rd119, %r236, 4;
	add.s64 	%rd120, %rd5, %rd119;
	ld.local.f32 	%f116, [%rd120];
	setp.gt.f32 	%p55, %f115, %f116;
	selp.b32 	%r238, %r237, %r236, %p55;
	add.s32 	%r239, %r404, 6;
	ld.local.f32 	%f117, [%rd108+24];
	mul.wide.u32 	%rd121, %r238, 4;
	add.s64 	%rd122, %rd5, %rd121;
	ld.local.f32 	%f118, [%rd122];
	setp.gt.f32 	%p56, %f117, %f118;
	selp.b32 	%r240, %r239, %r238, %p56;
	add.s32 	%r241, %r404, 7;
	ld.local.f32 	%f119, [%rd108+28];
	mul.wide.u32 	%rd123, %r240, 4;
	add.s64 	%rd124, %rd5, %rd123;
	ld.local.f32 	%f120, [%rd124];
	setp.gt.f32 	%p57, %f119, %f120;
	selp.b32 	%r412, %r241, %r240, %p57;
	add.s32 	%r404, %r404, 8;
$L__BB0_86:
	setp.eq.s32 	%p58, %r96, 0;
	@%p58 bra 	$L__BB0_93;
	setp.lt.u32 	%p59, %r93, 3;
	@%p59 bra 	$L__BB0_89;
	mul.wide.u32 	%rd125, %r404, 4;
	add.s64 	%rd126, %rd5, %rd125;
	ld.local.f32 	%f121, [%rd126];
	mul.wide.u32 	%rd127, %r412, 4;
	add.s64 	%rd128, %rd5, %rd127;
	ld.local.f32 	%f122, [%rd128];
	setp.gt.f32 	%p60, %f121, %f122;
	selp.b32 	%r243, %r404, %r412, %p60;
	add.s32 	%r244, %r404, 1;
	ld.local.f32 	%f123, [%rd126+4];
	mul.wide.u32 	%rd129, %r243, 4;
	add.s64 	%rd130, %rd5, %rd129;
	ld.local.f32 	%f124, [%rd130];
	setp.gt.f32 	%p61, %f123, %f124;
	selp.b32 	%r245, %r244, %r243, %p61;
	add.s32 	%r246, %r404, 2;
	ld.local.f32 	%f125, [%rd126+8];
	mul.wide.u32 	%rd131, %r245, 4;
	add.s64 	%rd132, %rd5, %rd131;
	ld.local.f32 	%f126, [%rd132];
	setp.gt.f32 	%p62, %f125, %f126;
	selp.b32 	%r247, %r246, %r245, %p62;
	add.s32 	%r248, %r404, 3;
	ld.local.f32 	%f127, [%rd126+12];
	mul.wide.u32 	%rd133, %r247, 4;
	add.s64 	%rd134, %rd5, %rd133;
	ld.local.f32 	%f128, [%rd134];
	setp.gt.f32 	%p63, %f127, %f128;
	selp.b32 	%r412, %r248, %r247, %p63;
	add.s32 	%r404, %r404, 4;
$L__BB0_89:
	setp.eq.s32 	%p64, %r97, 0;
	@%p64 bra 	$L__BB0_93;
	setp.eq.s32 	%p65, %r97, 1;
	mul.wide.u32 	%rd135, %r404, 4;
	add.s64 	%rd22, %rd5, %rd135;
	ld.local.f32 	%f129, [%rd22];
	mul.wide.u32 	%rd136, %r412, 4;
	add.s64 	%rd137, %rd5, %rd136;
	ld.local.f32 	%f130, [%rd137];
	setp.gt.f32 	%p66, %f129, %f130;
	selp.b32 	%r412, %r404, %r412, %p66;
	@%p65 bra 	$L__BB0_93;
	setp.eq.s32 	%p67, %r97, 2;
	add.s32 	%r249, %r404, 1;
	ld.local.f32 	%f131, [%rd22+4];
	mul.wide.u32 	%rd138, %r412, 4;
	add.s64 	%rd139, %rd5, %rd138;
	ld.local.f32 	%f132, [%rd139];
	setp.gt.f32 	%p68, %f131, %f132;
	selp.b32 	%r412, %r249, %r412, %p68;
	@%p67 bra 	$L__BB0_93;
	add.s32 	%r250, %r404, 2;
	ld.local.f32 	%f133, [%rd22+8];
	mul.wide.u32 	%rd140, %r412, 4;
	add.s64 	%rd141, %rd5, %rd140;
	ld.local.f32 	%f134, [%rd141];
	setp.gt.f32 	%p69, %f133, %f134;
	selp.b32 	%r412, %r250, %r412, %p69;
$L__BB0_93:
	mul.wide.u32 	%rd142, %r412, 4;
	add.s64 	%rd23, %rd5, %rd142;
	ld.local.f32 	%f135, [%rd23];
	setp.leu.f32 	%p70, %f135, 0f00000000;
	@%p70 bra 	$L__BB0_95;
	mov.b32 	%r251, 0;
	st.local.u32 	[%rd23], %r251;
	add.s64 	%rd144, %rd6, %rd142;
	st.local.u32 	[%rd144], %r400;
$L__BB0_95:
	add.s32 	%r400, %r400, 1;
	setp.eq.s32 	%p71, %r400, %r159;
	@%p71 bra 	$L__BB0_104;
	bra.uni 	$L__BB0_79;
$L__BB0_96:
	and.b32  	%r121, %r159, 3;
	setp.lt.u32 	%p23, %r159, 4;
	mov.b32 	%r416, 0;
	@%p23 bra 	$L__BB0_100;
	and.b32  	%r416, %r159, 2147483644;
	ld.local.f32 	%f492, [%rd5];
	ld.local.u32 	%r414, [%rd6];
	mov.b32 	%r415, 0;
	mov.f32 	%f493, %f492;
$L__BB0_98:
	setp.gt.f32 	%p24, %f493, 0f00000000;
	selp.b32 	%r414, %r415, %r414, %p24;
	selp.f32 	%f492, 0f00000000, %f492, %p24;
	selp.f32 	%f493, 0f00000000, %f493, %p24;
	add.s32 	%r415, %r415, 4;
	setp.ne.s32 	%p25, %r415, %r416;
	@%p25 bra 	$L__BB0_98;
	st.local.f32 	[%rd5], %f492;
	st.local.u32 	[%rd6], %r414;
$L__BB0_100:
	setp.eq.s32 	%p26, %r121, 0;
	@%p26 bra 	$L__BB0_104;
	ld.local.f32 	%f494, [%rd5];
	ld.local.u32 	%r417, [%rd6];
	mov.b32 	%r419, 0;
	mov.f32 	%f495, %f494;
$L__BB0_102:
	.pragma "nounroll";
	setp.gt.f32 	%p27, %f495, 0f00000000;
	selp.b32 	%r417, %r416, %r417, %p27;
	selp.f32 	%f494, 0f00000000, %f494, %p27;
	selp.f32 	%f495, 0f00000000, %f495, %p27;
	add.s32 	%r416, %r416, 1;
	add.s32 	%r419, %r419, 1;
	setp.eq.s32 	%p28, %r419, %r121;
	@%p28 bra 	$L__BB0_103;
	bra.uni 	$L__BB0_102;
$L__BB0_103:
	st.local.f32 	[%rd5], %f494;
	st.local.u32 	[%rd6], %r417;
$L__BB0_104:
	setp.lt.s32 	%p136, %r161, 1;
	@%p136 bra 	$L__BB0_117;
	mul.lo.s32 	%r138, %r161, %r1;
	and.b32  	%r139, %r161, 15;
	setp.lt.u32 	%p137, %r161, 16;
	mov.b32 	%r423, 0;
	@%p137 bra 	$L__BB0_108;
	and.b32  	%r423, %r161, 2147483632;
	neg.s32 	%r421, %r423;
	add.s64 	%rd293, %rd6, 32;
	add.s64 	%rd292, %rd5, 32;
	add.s64 	%rd26, %rd4, 32;
	add.s64 	%rd27, %rd3, 32;
	mov.u32 	%r420, %r138;
$L__BB0_107:
	.pragma "nounroll";
	mul.wide.s32 	%rd271, %r420, 4;
	add.s64 	%rd272, %rd26, %rd271;
	add.s64 	%rd273, %rd27, %rd271;
	ld.local.v4.u32 	{%r335, %r336, %r337, %r338}, [%rd293+-32];
	st.global.u32 	[%rd272+-32], %r335;
	ld.local.v4.f32 	{%f446, %f447, %f448, %f449}, [%rd292+-32];
	st.global.f32 	[%rd273+-32], %f446;
	st.global.u32 	[%rd272+-28], %r336;
	st.global.f32 	[%rd273+-28], %f447;
	st.global.u32 	[%rd272+-24], %r337;
	st.global.f32 	[%rd273+-24], %f448;
	st.global.u32 	[%rd272+-20], %r338;
	st.global.f32 	[%rd273+-20], %f449;
	ld.local.v4.u32 	{%r339, %r340, %r341, %r342}, [%rd293+-16];
	st.global.u32 	[%rd272+-16], %r339;
	ld.local.v4.f32 	{%f450, %f451, %f452, %f453}, [%rd292+-16];
	st.global.f32 	[%rd273+-16], %f450;
	st.global.u32 	[%rd272+-12], %r340;
	st.global.f32 	[%rd273+-12], %f451;
	st.global.u32 	[%rd272+-8], %r341;
	st.global.f32 	[%rd273+-8], %f452;
	st.global.u32 	[%rd272+-4], %r342;
	st.global.f32 	[%rd273+-4], %f453;
	ld.local.v4.u32 	{%r343, %r344, %r345, %r346}, [%rd293];
	st.global.u32 	[%rd272], %r343;
	ld.local.v4.f32 	{%f454, %f455, %f456, %f457}, [%rd292];
	st.global.f32 	[%rd273], %f454;
	st.global.u32 	[%rd272+4], %r344;
	st.global.f32 	[%rd273+4], %f455;
	st.global.u32 	[%rd272+8], %r345;
	st.global.f32 	[%rd273+8], %f456;
	st.global.u32 	[%rd272+12], %r346;
	st.global.f32 	[%rd273+12], %f457;
	ld.local.v4.u32 	{%r347, %r348, %r349, %r350}, [%rd293+16];
	st.global.u32 	[%rd272+16], %r347;
	ld.local.v4.f32 	{%f458, %f459, %f460, %f461}, [%rd292+16];
	st.global.f32 	[%rd273+16], %f458;
	st.global.u32 	[%rd272+20], %r348;
	st.global.f32 	[%rd273+20], %f459;
	st.global.u32 	[%rd272+24], %r349;
	st.global.f32 	[%rd273+24], %f460;
	st.global.u32 	[%rd272+28], %r350;
	st.global.f32 	[%rd273+28], %f461;
	add.s32 	%r421, %r421, 16;
	add.s64 	%rd293, %rd293, 64;
	add.s64 	%rd292, %rd292, 64;
	add.s32 	%r420, %r420, 16;
	setp.ne.s32 	%p138, %r421, 0;
	@%p138 bra 	$L__BB0_107;
$L__BB0_108:
	setp.eq.s32 	%p139, %r139, 0;
	@%p139 bra 	$L__BB0_117;
	and.b32  	%r147, %r161, 7;
	setp.lt.u32 	%p140, %r139, 8;
	@%p140 bra 	$L__BB0_111;
	mul.wide.u32 	%rd274, %r423, 4;
	add.s64 	%rd275, %rd6, %rd274;
	ld.local.u32 	%r351, [%rd275];
	add.s32 	%r352, %r423, %r138;
	mul.wide.s32 	%rd276, %r352, 4;
	add.s64 	%rd277, %rd4, %rd276;
	st.global.u32 	[%rd277], %r351;
	add.s64 	%rd278, %rd5, %rd274;
	ld.local.f32 	%f462, [%rd278];
	add.s64 	%rd279, %rd3, %rd276;
	st.global.f32 	[%rd279], %f462;
	ld.local.u32 	%r353, [%rd275+4];
	st.global.u32 	[%rd277+4], %r353;
	ld.local.f32 	%f463, [%rd278+4];
	st.global.f32 	[%rd279+4], %f463;
	ld.local.u32 	%r354, [%rd275+8];
	st.global.u32 	[%rd277+8], %r354;
	ld.local.f32 	%f464, [%rd278+8];
	st.global.f32 	[%rd279+8], %f464;
	ld.local.u32 	%r355, [%rd275+12];
	st.global.u32 	[%rd277+12], %r355;
	ld.local.f32 	%f465, [%rd278+12];
	st.global.f32 	[%rd279+12], %f465;
	ld.local.u32 	%r356, [%rd275+16];
	st.global.u32 	[%rd277+16], %r356;
	ld.local.f32 	%f466, [%rd278+16];
	st.global.f32 	[%rd279+16], %f466;
	ld.local.u32 	%r357, [%rd275+20];
	st.global.u32 	[%rd277+20], %r357;
	ld.local.f32 	%f467, [%rd278+20];
	st.global.f32 	[%rd279+20], %f467;
	ld.local.u32 	%r358, [%rd275+24];
	st.global.u32 	[%rd277+24], %r358;
	ld.local.f32 	%f468, [%rd278+24];
	st.global.f32 	[%rd279+24], %f468;
	ld.local.u32 	%r359, [%rd275+28];
	st.global.u32 	[%rd277+28], %r359;
	ld.local.f32 	%f469, [%rd278+28];
	st.global.f32 	[%rd279+28], %f469;
	add.s32 	%r423, %r423, 8;
$L__BB0_111:
	setp.eq.s32 	%p141, %r147, 0;
	@%p141 bra 	$L__BB0_117;
	and.b32  	%r150, %r161, 3;
	setp.lt.u32 	%p142, %r147, 4;
	@%p142 bra 	$L__BB0_114;
	mul.wide.u32 	%rd280, %r423, 4;
	add.s64 	%rd281, %rd6, %rd280;
	ld.local.u32 	%r360, [%rd281];
	add.s32 	%r361, %r423, %r138;
	mul.wide.s32 	%rd282, %r361, 4;
	add.s64 	%rd283, %rd4, %rd282;
	st.global.u32 	[%rd283], %r360;
	add.s64 	%rd284, %rd5, %rd280;
	ld.local.f32 	%f470, [%rd284];
	add.s64 	%rd285, %rd3, %rd282;
	st.global.f32 	[%rd285], %f470;
	ld.local.u32 	%r362, [%rd281+4];
	st.global.u32 	[%rd283+4], %r362;
	ld.local.f32 	%f471, [%rd284+4];
	st.global.f32 	[%rd285+4], %f471;
	ld.local.u32 	%r363, [%rd281+8];
	st.global.u32 	[%rd283+8], %r363;
	ld.local.f32 	%f472, [%rd284+8];
	st.global.f32 	[%rd285+8], %f472;
	ld.local.u32 	%r364, [%rd281+12];
	st.global.u32 	[%rd283+12], %r364;
	ld.local.f32 	%f473, [%rd284+12];
	st.global.f32 	[%rd285+12], %f473;
	add.s32 	%r423, %r423, 4;
$L__BB0_114:
	setp.eq.s32 	%p143, %r150, 0;
	@%p143 bra 	$L__BB0_117;
	add.s32 	%r426, %r423, %r138;
	mul.wide.u32 	%rd286, %r423, 4;
	add.s64 	%rd295, %rd5, %rd286;
	add.s64 	%rd294, %rd6, %rd286;
	neg.s32 	%r425, %r150;
$L__BB0_116:
	.pragma "nounroll";
	mul.wide.s32 	%rd287, %r426, 4;
	add.s64 	%rd288, %rd3, %rd287;
	add.s64 	%rd289, %rd4, %rd287;
	ld.local.u32 	%r365, [%rd294];
	st.global.u32 	[%rd289], %r365;
	ld.local.f32 	%f474, [%rd295];
	st.global.f32 	[%rd288], %f474;
	add.s32 	%r426, %r426, 1;
	add.s64 	%rd295, %rd295, 4;
	add.s64 	%rd294, %rd294, 4;
	add.s32 	%r425, %r425, 1;
	setp.ne.s32 	%p144, %r425, 0;
	@%p144 bra 	$L__BB0_116;
$L__BB0_117:
	ret;

}
	// .globl	_Z28ball_query_bruteforce_kernelPKfS0_PiPfiiifi
.visible .entry _Z28ball_query_bruteforce_kernelPKfS0_PiPfiiifi(
	.param .u64 .ptr .align 1 _Z28ball_query_bruteforce_kernelPKfS0_PiPfiiifi_param_0,
	.param .u64 .ptr .align 1 _Z28ball_query_bruteforce_kernelPKfS0_PiPfiiifi_param_1,
	.param .u64 .ptr .align 1 _Z28ball_query_bruteforce_kernelPKfS0_PiPfiiifi_param_2,
	.param .u64 .ptr .align 1 _Z28ball_query_bruteforce_kernelPKfS0_PiPfiiifi_param_3,
	.param .u32 _Z28ball_query_bruteforce_kernelPKfS0_PiPfiiifi_param_4,
	.param .u32 _Z28ball_query_bruteforce_kernelPKfS0_PiPfiiifi_param_5,
	.param .u32 _Z28ball_query_bruteforce_kernelPKfS0_PiPfiiifi_param_6,
	.param .f32 _Z28ball_query_bruteforce_kernelPKfS0_PiPfiiifi_param_7,
	.param .u32 _Z28ball_query_bruteforce_kernelPKfS0_PiPfiiifi_param_8
)
{
	.local .align 4 .b8 	__local_depot1[12];
	.reg .b64 	%SP;
	.reg .b64 	%SPL;
	.reg .pred 	%p<53>;
	.reg .b32 	%r<127>;
	.reg .b32 	%f<178>;
	.reg .b64 	%rd<88>;

	mov.u64 	%SPL, __local_depot1;
	ld.param.u64 	%rd15, [_Z28ball_query_bruteforce_kernelPKfS0_PiPfiiifi_param_0];
	ld.param.u64 	%rd16, [_Z28ball_query_bruteforce_kernelPKfS0_PiPfiiifi_param_1];
	ld.param.u64 	%rd17, [_Z28ball_query_bruteforce_kernelPKfS0_PiPfiiifi_param_2];
	ld.param.u64 	%rd18, [_Z28ball_query_bruteforce_kernelPKfS0_PiPfiiifi_param_3];
	ld.param.u32 	%r59, [_Z28ball_query_bruteforce_kernelPKfS0_PiPfiiifi_param_4];
	ld.param.u32 	%r62, [_Z28ball_query_bruteforce_kernelPKfS0_PiPfiiifi_param_5];
	ld.param.u32 	%r60, [_Z28ball_query_bruteforce_kernelPKfS0_PiPfiiifi_param_6];
	ld.param.f32 	%f16, [_Z28ball_query_bruteforce_kernelPKfS0_PiPfiiifi_param_7];
	ld.param.u32 	%r61, [_Z28ball_query_bruteforce_kernelPKfS0_PiPfiiifi_param_8];
	cvta.to.global.u64 	%rd1, %rd16;
	cvta.to.global.u64 	%rd2, %rd15;
	cvta.to.global.u64 	%rd3, %rd18;
	cvta.to.global.u64 	%rd4, %rd17;
	add.u64 	%rd5, %SPL, 0;
	mov.u32 	%r63, %ctaid.x;
	mov.u32 	%r64, %ntid.x;
	mov.u32 	%r65, %tid.x;
	mad.lo.s32 	%r1, %r63, %r64, %r65;
	setp.ge.s32 	%p1, %r1, %r62;
	@%p1 bra 	$L__BB1_54;
	setp.lt.s32 	%p2, %r60, 1;
	@%p2 bra 	$L__BB1_14;
	mul.lo.s32 	%r2, %r60, %r1;
	and.b32  	%r3, %r60, 15;
	setp.lt.u32 	%p3, %r60, 16;
	mov.b32 	%r102, 0;
	@%p3 bra 	$L__BB1_5;
	and.b32  	%r102, %r60, 2147483632;
	mov.b32 	%r114, 0;
$L__BB1_4:
	.pragma "nounroll";
	add.s32 	%r68, %r114, %r2;
	mul.wide.s32 	%rd20, %r68, 4;
	add.s64 	%rd21, %rd1, %rd20;
	ld.global.nc.f32 	%f17, [%rd21];
	mul.wide.u32 	%rd22, %r114, 4;
	add.s64 	%rd23, %rd5, %rd22;
	st.local.f32 	[%rd23], %f17;
	ld.global.nc.f32 	%f18, [%rd21+4];
	st.local.f32 	[%rd23+4], %f18;
	ld.global.nc.f32 	%f19, [%rd21+8];
	st.local.f32 	[%rd23+8], %f19;
	ld.global.nc.f32 	%f20, [%rd21+12];
	st.local.f32 	[%rd23+12], %f20;
	ld.global.nc.f32 	%f21, [%rd21+16];
	st.local.f32 	[%rd23+16], %f21;
	ld.global.nc.f32 	%f22, [%rd21+20];
	st.local.f32 	[%rd23+20], %f22;
	ld.global.nc.f32 	%f23, [%rd21+24];
	st.local.f32 	[%rd23+24], %f23;
	ld.global.nc.f32 	%f24, [%rd21+28];
	st.local.f32 	[%rd23+28], %f24;
	ld.global.nc.f32 	%f25, [%rd21+32];
	st.local.f32 	[%rd23+32], %f25;
	ld.global.nc.f32 	%f26, [%rd21+36];
	st.local.f32 	[%rd23+36], %f26;
	ld.global.nc.f32 	%f27, [%rd21+40];
	st.local.f32 	[%rd23+40], %f27;
	ld.global.nc.f32 	%f28, [%rd21+44];
	st.local.f32 	[%rd23+44], %f28;
	ld.global.nc.f32 	%f29, [%rd21+48];
	st.local.f32 	[%rd23+48], %f29;
	ld.global.nc.f32 	%f30, [%rd21+52];
	st.local.f32 	[%rd23+52], %f30;
	ld.global.nc.f32 	%f31, [%rd21+56];
	st.local.f32 	[%rd23+56], %f31;
	ld.global.nc.f32 	%f32, [%rd21+60];
	st.local.f32 	[%rd23+60], %f32;
	add.s32 	%r114, %r114, 16;
	setp.eq.s32 	%p4, %r114, %r102;
	@%p4 bra 	$L__BB1_5;
	bra.uni 	$L__BB1_4;
$L__BB1_5:
	setp.eq.s32 	%p5, %r3, 0;
	@%p5 bra 	$L__BB1_14;
	and.b32  	%r6, %r60, 7;
	setp.lt.u32 	%p6, %r3, 8;
	@%p6 bra 	$L__BB1_8;
	add.s32 	%r69, %r102, %r2;
	mul.wide.s32 	%rd24, %r69, 4;
	add.s64 	%rd25, %rd1, %rd24;
	ld.global.nc.f32 	%f33, [%rd25];
	mul.wide.u32 	%rd26, %r102, 4;
	add.s64 	%rd27, %rd5, %rd26;
	st.local.f32 	[%rd27], %f33;
	ld.global.nc.f32 	%f34, [%rd25+4];
	st.local.f32 	[%rd27+4], %f34;
	ld.global.nc.f32 	%f35, [%rd25+8];
	st.local.f32 	[%rd27+8], %f35;
	ld.global.nc.f32 	%f36, [%rd25+12];
	st.local.f32 	[%rd27+12], %f36;
	ld.global.nc.f32 	%f37, [%rd25+16];
	st.local.f32 	[%rd27+16], %f37;
	ld.global.nc.f32 	%f38, [%rd25+20];
	st.local.f32 	[%rd27+20], %f38;
	ld.global.nc.f32 	%f39, [%rd25+24];
	st.local.f32 	[%rd27+24], %f39;
	ld.global.nc.f32 	%f40, [%rd25+28];
	st.local.f32 	[%rd27+28], %f40;
	add.s32 	%r102, %r102, 8;
$L__BB1_8:
	setp.eq.s32 	%p7, %r6, 0;
	@%p7 bra 	$L__BB1_14;
	and.b32  	%r9, %r60, 3;
	setp.lt.u32 	%p8, %r6, 4;
	@%p8 bra 	$L__BB1_11;
	add.s32 	%r70, %r102, %r2;
	mul.wide.s32 	%rd28, %r70, 4;
	add.s64 	%rd29, %rd1, %rd28;
	ld.global.nc.f32 	%f41, [%rd29];
	mul.wide.u32 	%rd30, %r102, 4;
	add.s64 	%rd31, %rd5, %rd30;
	st.local.f32 	[%rd31], %f41;
	ld.global.nc.f32 	%f42, [%rd29+4];
	st.local.f32 	[%rd31+4], %f42;
	ld.global.nc.f32 	%f43, [%rd29+8];
	st.local.f32 	[%rd31+8], %f43;
	ld.global.nc.f32 	%f44, [%rd29+12];
	st.local.f32 	[%rd31+12], %f44;
	add.s32 	%r102, %r102, 4;
$L__BB1_11:
	setp.eq.s32 	%p9, %r9, 0;
	@%p9 bra 	$L__BB1_14;
	mov.b32 	%r106, 0;
$L__BB1_13:
	.pragma "nounroll";
	add.s32 	%r72, %r102, %r2;
	mul.wide.s32 	%rd32, %r72, 4;
	add.s64 	%rd33, %rd1, %rd32;
	ld.global.nc.f32 	%f45, [%rd33];
	mul.wide.u32 	%rd34, %r102, 4;
	add.s64 	%rd35, %rd5, %rd34;
	st.local.f32 	[%rd35], %f45;
	add.s32 	%r102, %r102, 1;
	add.s32 	%r106, %r106, 1;
	setp.ne.s32 	%p10, %r106, %r9;
	@%p10 bra 	$L__BB1_13;
$L__BB1_14:
	setp.lt.s32 	%p11, %r59, 1;
	@%p11 bra 	$L__BB1_54;
	setp.lt.s32 	%p12, %r60, 1;
	mul.f32 	%f1, %f16, %f16;
	mul.lo.s32 	%r16, %r61, %r1;
	@%p12 bra 	$L__BB1_33;
	and.b32  	%r17, %r60, 15;
	and.b32  	%r18, %r60, 7;
	and.b32  	%r19, %r60, 2147483632;
	and.b32  	%r20, %r60, 3;
	neg.s32 	%r21, %r19;
	mov.b32 	%r107, 0;
	mov.u32 	%r110, %r107;
$L__BB1_17:
	setp.lt.u32 	%p40, %r60, 16;
	mul.lo.s32 	%r24, %r107, %r60;
	mov.f32 	%f177, 0f00000000;
	mov.b32 	%r112, 0;
	@%p40 bra 	$L__BB1_20;
	add.s64 	%rd87, %rd5, 32;
	mul.wide.u32 	%rd57, %r24, 4;
	add.s64 	%rd58, %rd2, %rd57;
	add.s64 	%rd86, %rd58, 32;
	mov.f32 	%f177, 0f00000000;
	mov.u32 	%r109, %r21;
$L__BB1_19:
	.pragma "nounroll";
	ld.local.f32 	%f49, [%rd87+-32];
	ld.global.nc.f32 	%f50, [%rd86+-32];
	sub.f32 	%f51, %f49, %f50;
	fma.rn.f32 	%f52, %f51, %f51, %f177;
	ld.local.f32 	%f53, [%rd87+-28];
	ld.global.nc.f32 	%f54, [%rd86+-28];
	sub.f32 	%f55, %f53, %f54;
	fma.rn.f32 	%f56, %f55, %f55, %f52;
	ld.local.f32 	%f57, [%rd87+-24];
	ld.global.nc.f32 	%f58, [%rd86+-24];
	sub.f32 	%f59, %f57, %f58;
	fma.rn.f32 	%f60, %f59, %f59, %f56;
	ld.local.f32 	%f61, [%rd87+-20];
	ld.global.nc.f32 	%f62, [%rd86+-20];
	sub.f32 	%f63, %f61, %f62;
	fma.rn.f32 	%f64, %f63, %f63, %f60;
	ld.local.f32 	%f65, [%rd87+-16];
	ld.global.nc.f32 	%f66, [%rd86+-16];
	sub.f32 	%f67, %f65, %f66;
	fma.rn.f32 	%f68, %f67, %f67, %f64;
	ld.local.f32 	%f69, [%rd87+-12];
	ld.global.nc.f32 	%f70, [%rd86+-12];
	sub.f32 	%f71, %f69, %f70;
	fma.rn.f32 	%f72, %f71, %f71, %f68;
	ld.local.f32 	%f73, [%rd87+-8];
	ld.global.nc.f32 	%f74, [%rd86+-8];
	sub.f32 	%f75, %f73, %f74;
	fma.rn.f32 	%f76, %f75, %f75, %f72;
	ld.local.f32 	%f77, [%rd87+-4];
	ld.global.nc.f32 	%f78, [%rd86+-4];
	sub.f32 	%f79, %f77, %f78;
	fma.rn.f32 	%f80, %f79, %f79, %f76;
	ld.local.f32 	%f81, [%rd87];
	ld.global.nc.f32 	%f82, [%rd86];
	sub.f32 	%f83, %f81, %f82;
	fma.rn.f32 	%f84, %f83, %f83, %f80;
	ld.local.f32 	%f85, [%rd87+4];
	ld.global.nc.f32 	%f86, [%rd86+4];
	sub.f32 	%f87, %f85, %f86;
	fma.rn.f32 	%f88, %f87, %f87, %f84;
	ld.local.f32 	%f89, [%rd87+8];
	ld.global.nc.f32 	%f90, [%rd86+8];
	sub.f32 	%f91, %f89, %f90;
	fma.rn.f32 	%f92, %f91, %f91, %f88;
	ld.local.f32 	%f93, [%rd87+12];
	ld.global.nc.f32 	%f94, [%rd86+12];
	sub.f32 	%f95, %f93, %f94;
	fma.rn.f32 	%f96, %f95, %f95, %f92;
	ld.local.f32 	%f97, [%rd87+16];
	ld.global.nc.f32 	%f98, [%rd86+16];
	sub.f32 	%f99, %f97, %f98;
	fma.rn.f32 	%f100, %f99, %f99, %f96;
	ld.local.f32 	%f101, [%rd87+20];
	ld.global.nc.f32 	%f102, [%rd86+20];
	sub.f32 	%f103, %f101, %f102;
	fma.rn.f32 	%f104, %f103, %f103, %f100;
	ld.local.f32 	%f105, [%rd87+24];
	ld.global.nc.f32 	%f106, [%rd86+24];
	sub.f32 	%f107, %f105, %f106;
	fma.rn.f32 	%f108, %f107, %f107, %f104;
	ld.local.f32 	%f109, [%rd87+28];
	ld.global.nc.f32 	%f110, [%rd86+28];
	sub.f32 	%f111, %f109, %f110;
	fma.rn.f32 	%f177, %f111, %f111, %f108;
	add.s32 	%r109, %r109, 16;
	add.s64 	%rd87, %rd87, 64;
	add.s64 	%rd86, %rd86, 64;
	setp.eq.s32 	%p41, %r109, 0;
	mov.u32 	%r112, %r19;
	@%p41 bra 	$L__BB1_20;
	bra.uni 	$L__BB1_19;
$L__BB1_20:
	setp.eq.s32 	%p42, %r17, 0;
	@%p42 bra 	$L__BB1_30;
	add.s32 	%r96, %r17, -1;
	setp.lt.u32 	%p43, %r96, 7;
	@%p43 bra 	$L__BB1_23;
	cvt.u64.u32 	%rd59, %r112;
	mul.wide.u32 	%rd60, %r112, 4;
	add.s64 	%rd61, %rd5, %rd60;
	ld.local.f32 	%f113, [%rd61];
	add.s32 	%r97, %r112, %r24;
	mul.wide.u32 	%rd62, %r97, 4;
	add.s64 	%rd63, %rd2, %rd62;
	ld.global.nc.f32 	%f114, [%rd63];
	sub.f32 	%f115, %f113, %f114;
	fma.rn.f32 	%f116, %f115, %f115, %f177;
	ld.local.f32 	%f117, [%rd61+4];
	cvt.u64.u32 	%rd64, %r24;
	add.s64 	%rd65, %rd59, %rd64;
	shl.b64 	%rd66, %rd65, 2;
	add.s64 	%rd67, %rd2, %rd66;
	ld.global.nc.f32 	%f118, [%rd67+4];
	sub.f32 	%f119, %f117, %f118;
	fma.rn.f32 	%f120, %f119, %f119, %f116;
	ld.local.f32 	%f121, [%rd61+8];
	ld.global.nc.f32 	%f122, [%rd67+8];
	sub.f32 	%f123, %f121, %f122;
	fma.rn.f32 	%f124, %f123, %f123, %f120;
	ld.local.f32 	%f125, [%rd61+12];
	ld.global.nc.f32 	%f126, [%rd67+12];
	sub.f32 	%f127, %f125, %f126;
	fma.rn.f32 	%f128, %f127, %f127, %f124;
	ld.local.f32 	%f129, [%rd61+16];
	ld.global.nc.f32 	%f130, [%rd67+16];
	sub.f32 	%f131, %f129, %f130;
	fma.rn.f32 	%f132, %f131, %f131, %f128;
	ld.local.f32 	%f133, [%rd61+20];
	ld.global.nc.f32 	%f134, [%rd67+20];
	sub.f32 	%f135, %f133, %f134;
	fma.rn.f32 	%f136, %f135, %f135, %f132;
	ld.local.f32 	%f137, [%rd61+24];
	ld.global.nc.f32 	%f138, [%rd67+24];
	sub.f32 	%f139, %f137, %f138;
	fma.rn.f32 	%f140, %f139, %f139, %f136;
	ld.local.f32 	%f141, [%rd61+28];
	ld.global.nc.f32 	%f142, [%rd67+28];
	sub.f32 	%f143, %f141, %f142;
	fma.rn.f32 	%f177, %f143, %f143, %f140;
	add.s32 	%r112, %r112, 8;
$L__BB1_23:
	setp.eq.s32 	%p44, %r18, 0;
	@%p44 bra 	$L__BB1_30;
	add.s32 	%r98, %r18, -1;
	setp.lt.u32 	%p45, %r98, 3;
	@%p45 bra 	$L__BB1_26;
	cvt.u64.u32 	%rd68, %r112;
	mul.wide.u32 	%rd69, %r112, 4;
	add.s64 	%rd70, %rd5, %rd69;
	ld.local.f32 	%f145, [%rd70];
	add.s32 	%r99, %r112, %r24;
	mul.wide.u32 	%rd71, %r99, 4;
	add.s64 	%rd72, %rd2, %rd71;
	ld.global.nc.f32 	%f146, [%rd72];
	sub.f32 	%f147, %f145, %f146;
	fma.rn.f32 	%f148, %f147, %f147, %f177;
	ld.local.f32 	%f149, [%rd70+4];
	cvt.u64.u32 	%rd73, %r24;
	add.s64 	%rd74, %rd68, %rd73;
	shl.b64 	%rd75, %rd74, 2;
	add.s64 	%rd76, %rd2, %rd75;
	ld.global.nc.f32 	%f150, [%rd76+4];
	sub.f32 	%f151, %f149, %f150;
	fma.rn.f32 	%f152, %f151, %f151, %f148;
	ld.local.f32 	%f153, [%rd70+8];
	ld.global.nc.f32 	%f154, [%rd76+8];
	sub.f32 	%f155, %f153, %f154;
	fma.rn.f32 	%f156, %f155, %f155, %f152;
	ld.local.f32 	%f157, [%rd70+12];
	ld.global.nc.f32 	%f158, [%rd76+12];
	sub.f32 	%f159, %f157, %f158;
	fma.rn.f32 	%f177, %f159, %f159, %f156;
	add.s32 	%r112, %r112, 4;
$L__BB1_26:
	setp.eq.s32 	%p46, %r20, 0;
	@%p46 bra 	$L__BB1_30;
	setp.eq.s32 	%p47, %r20, 1;
	cvt.u64.u32 	%rd12, %r112;
	mul.wide.u32 	%rd77, %r112, 4;
	add.s64 	%rd13, %rd5, %rd77;
	ld.local.f32 	%f160, [%rd13];
	add.s32 	%r100, %r112, %r24;
	mul.wide.u32 	%rd78, %r100, 4;
	add.s64 	%rd79, %rd2, %rd78;
	ld.global.nc.f32 	%f161, [%rd79];
	sub.f32 	%f162, %f160, %f161;
	fma.rn.f32 	%f177, %f162, %f162, %f177;
	@%p47 bra 	$L__BB1_30;
	setp.eq.s32 	%p48, %r20, 2;
	ld.local.f32 	%f163, [%rd13+4];
	cvt.u64.u32 	%rd80, %r24;
	add.s64 	%rd81, %rd12, %rd80;
	shl.b64 	%rd82, %rd81, 2;
	add.s64 	%rd14, %rd2, %rd82;
	ld.global.nc.f32 	%f164, [%rd14+4];
	sub.f32 	%f165, %f163, %f164;
	fma.rn.f32 	%f177, %f165, %f165, %f177;
	@%p48 bra 	$L__BB1_30;
	ld.local.f32 	%f166, [%rd13+8];
	ld.global.nc.f32 	%f167, [%rd14+8];
	sub.f32 	%f168, %f166, %f167;
	fma.rn.f32 	%f177, %f168, %f168, %f177;
$L__BB1_30:
	setp.lt.f32 	%p49, %f177, %f1;
	setp.lt.s32 	%p50, %r110, %r61;
	and.pred  	%p51, %p49, %p50;
	@%p51 bra 	$L__BB1_31;
	bra.uni 	$L__BB1_32;
$L__BB1_31:
	add.s32 	%r101, %r110, %r16;
	mul.wide.s32 	%rd83, %r101, 4;
	add.s64 	%rd84, %rd4, %rd83;
	st.global.u32 	[%rd84], %r107;
	sqrt.rn.f32 	%f169, %f177;
	add.s64 	%rd85, %rd3, %rd83;
	st.global.f32 	[%rd85], %f169;
	add.s32 	%r110, %r110, 1;
$L__BB1_32:
	add.s32 	%r107, %r107, 1;
	setp.eq.s32 	%p52, %r107, %r59;
	@%p52 bra 	$L__BB1_54;
	bra.uni 	$L__BB1_17;
$L__BB1_33:
	and.b32  	%r35, %r59, 3;
	setp.lt.u32 	%p13, %r59, 4;
	mov.b32 	%r121, 0;
	mov.u32 	%r117, %r121;
	@%p13 bra 	$L__BB1_44;
	and.b32  	%r121, %r59, 2147483644;
	mov.b32 	%r115, 0;
	mov.u32 	%r117, %r115;
$L__BB1_35:
	.pragma "nounroll";
	setp.leu.f32 	%p14, %f1, 0f00000000;
	setp.ge.s32 	%p15, %r117, %r61;
	or.pred  	%p16, %p14, %p15;
	@%p16 bra 	$L__BB1_37;
	add.s32 	%r75, %r117, %r16;
	mul.wide.s32 	%rd36, %r75, 4;
	add.s64 	%rd37, %rd4, %rd36;
	st.global.u32 	[%rd37], %r115;
	add.s64 	%rd38, %rd3, %rd36;
	mov.b32 	%r76, 0;
	st.global.u32 	[%rd38], %r76;
	add.s32 	%r117, %r117, 1;
$L__BB1_37:
	setp.leu.f32 	%p17, %f1, 0f00000000;
	setp.ge.s32 	%p18, %r117, %r61;
	or.pred  	%p19, %p17, %p18;
	@%p19 bra 	$L__BB1_39;
	add.s32 	%r77, %r115, 1;
	add.s32 	%r78, %r117, %r16;
	mul.wide.s32 	%rd39, %r78, 4;
	add.s64 	%rd40, %rd4, %rd39;
	st.global.u32 	[%rd40], %r77;
	add.s64 	%rd41, %rd3, %rd39;
	mov.b32 	%r79, 0;
	st.global.u32 	[%rd41], %r79;
	add.s32 	%r117, %r117, 1;
$L__BB1_39:
	setp.leu.f32 	%p20, %f1, 0f00000000;
	setp.ge.s32 	%p21, %r117, %r61;
	or.pred  	%p22, %p20, %p21;
	@%p22 bra 	$L__BB1_41;
	add.s32 	%r80, %r115, 2;
	add.s32 	%r81, %r117, %r16;
	mul.wide.s32 	%rd42, %r81, 4;
	add.s64 	%rd43, %rd4, %rd42;
	st.global.u32 	[%rd43], %r80;
	add.s64 	%rd44, %rd3, %rd42;
	mov.b32 	%r82, 0;
	st.global.u32 	[%rd44], %r82;
	add.s32 	%r117, %r117, 1;
$L__BB1_41:
	setp.leu.f32 	%p23, %f1, 0f00000000;
	setp.ge.s32 	%p24, %r117, %r61;
	or.pred  	%p25, %p23, %p24;
	@%p25 bra 	$L__BB1_43;
	add.s32 	%r83, %r115, 3;
	add.s32 	%r84, %r117, %r16;
	mul.wide.s32 	%rd45, %r84, 4;
	add.s64 	%rd46, %rd4, %rd45;
	st.global.u32 	[%rd46], %r83;
	add.s64 	%rd47, %rd3, %rd45;
	mov.b32 	%r85, 0;
	st.global.u32 	[%rd47], %r85;
	add.s32 	%r117, %r117, 1;
$L__BB1_43:
	add.s32 	%r115, %r115, 4;
	setp.ne.s32 	%p26, %r115, %r121;
	@%p26 bra 	$L__BB1_35;
$L__BB1_44:
	setp.eq.s32 	%p27, %r35, 0;
	@%p27 bra 	$L__BB1_54;
	setp.eq.s32 	%p28, %r35, 1;
	@%p28 bra 	$L__BB1_51;
	setp.leu.f32 	%p29, %f1, 0f00000000;
	setp.ge.s32 	%p30, %r117, %r61;
	or.pred  	%p31, %p29, %p30;
	@%p31 bra 	$L__BB1_48;
	add.s32 	%r86, %r117, %r16;
	mul.wide.s32 	%rd48, %r86, 4;
	add.s64 	%rd49, %rd4, %rd48;
	st.global.u32 	[%rd49], %r121;
	add.s64 	%rd50, %rd3, %rd48;
	mov.b32 	%r87, 0;
	st.global.u32 	[%rd50], %r87;
	add.s32 	%r117, %r117, 1;
$L__BB1_48:
	setp.leu.f32 	%p32, %f1, 0f00000000;
	setp.ge.s32 	%p33, %r117, %r61;
	or.pred  	%p34, %p32, %p33;
	@%p34 bra 	$L__BB1_50;
	add.s32 	%r88, %r121, 1;
	add.s32 	%r89, %r117, %r16;
	mul.wide.s32 	%rd51, %r89, 4;
	add.s64 	%rd52, %rd4, %rd51;
	st.global.u32 	[%rd52], %r88;
	add.s64 	%rd53, %rd3, %rd51;
	mov.b32 	%r90, 0;
	st.global.u32 	[%rd53], %r90;
	add.s32 	%r117, %r117, 1;
$L__BB1_50:
	add.s32 	%r121, %r121, 2;
$L__BB1_51:
	and.b32  	%r91, %r59, 1;
	setp.eq.b32 	%p35, %r91, 1;
	not.pred 	%p36, %p35;
	@%p36 bra 	$L__BB1_54;
	setp.leu.f32 	%p37, %f1, 0f00000000;
	setp.ge.s32 	%p38, %r117, %r61;
	or.pred  	%p39, %p37, %p38;
	@%p39 bra 	$L__BB1_54;
	add.s32 	%r92, %r117, %r16;
	mul.wide.s32 	%rd54, %r92, 4;
	add.s64 	%rd55, %rd4, %rd54;
	st.global.u32 	[%rd55], %r121;
	add.s64 	%rd56, %rd3, %rd54;
	mov.b32 	%r93, 0;
	st.global.u32 	[%rd56], %r93;
$L__BB1_54:
	ret;

}


// ===== COMPILED SASS (sm_100) =====

	.target	sm_100

	.elftype	@"ET_EXEC"


//--------------------- .note.nv.tkinfo           --------------------------
	.section	.note.nv.tkinfo,"",@"SHT_NOTE"
	.sectionflags	@"SHF_NOTE_NV_TKINFO"
	.tkinfo
        /*0018*/ 	.word	0x00000002
        /*0030*/ 	.string	""
        /*0030*/ 	.string	"ptxas"
        /*0030*/ 	.string	"Cuda compilation tools, release 13.0, V13.0.88"
        /*0030*/ 	.string	"Build cuda_13.0.r13.0/compiler.36424714_0"
        /*0030*/ 	.string	"-arch sm_100 -m 64 "



//--------------------- .note.nv.cuinfo           --------------------------
	.section	.note.nv.cuinfo,"",@"SHT_NOTE"
	.sectionflags	@"SHF_NOTE_NV_CUINFO"
        /*0018*/ 	.short	0x0002
        /*001a*/ 	.short	0x0064
        /*001c*/ 	.short	0x0082
	.zero		2


//--------------------- .nv.info                  --------------------------
	.section	.nv.info,"",@"SHT_CUDA_INFO"
	.align	4


	//----- nvinfo : EIATTR_REGCOUNT
	.align		4
        /*0000*/ 	.byte	0x04, 0x2f
        /*0002*/ 	.short	(.L_1 - .L_0)
	.align		4
.L_0:
        /*0004*/ 	.word	index@(_Z21knn_bruteforce_kernelPKfS0_PiPfiiii)
        /*0008*/ 	.word	0x00000028


	//----- nvinfo : EIATTR_FRAME_SIZE
	.align		4
.L_1:
        /*000c*/ 	.byte	0x04, 0x11
        /*000e*/ 	.short	(.L_3 - .L_2)
	.align		4
.L_2:
        /*0010*/ 	.word	index@(_Z21knn_bruteforce_kernelPKfS0_PiPfiiii)
        /*0014*/ 	.word	0x00000110


	//----- nvinfo : EIATTR_REGCOUNT
	.align		4
.L_3:
        /*0018*/ 	.byte	0x04, 0x2f
        /*001a*/ 	.short	(.L_5 - .L_4)
	.align		4
.L_4:
        /*001c*/ 	.word	index@(_Z28ball_query_bruteforce_kernelPKfS0_PiPfiiifi)
        /*0020*/ 	.word	0x0000001f


	//----- nvinfo : EIATTR_FRAME_SIZE
	.align		4
.L_5:
        /*0024*/ 	.byte	0x04, 0x11
        /*0026*/ 	.short	(.L_7 - .L_6)
	.align		4
.L_6:
        /*0028*/ 	.word	index@($__internal_0_$__cuda_sm20_sqrt_rn_f32_slowpath)
        /*002c*/ 	.word	0x00000010


	//----- nvinfo : EIATTR_FRAME_SIZE
	.align		4
.L_7:
        /*0030*/ 	.byte	0x04, 0x11
        /*0032*/ 	.short	(.L_9 - .L_8)
	.align		4
.L_8:
        /*0034*/ 	.word	index@(_Z28ball_query_bruteforce_kernelPKfS0_PiPfiiifi)
        /*0038*/ 	.word	0x00000010


	//----- nvinfo : EIATTR_MIN_STACK_SIZE
	.align		4
.L_9:
        /*003c*/ 	.byte	0x04, 0x12
        /*003e*/ 	.short	(.L_11 - .L_10)
	.align		4
.L_10:
        /*0040*/ 	.word	index@(_Z28ball_query_bruteforce_kernelPKfS0_PiPfiiifi)
        /*0044*/ 	.word	0x00000010


	//----- nvinfo : EIATTR_MIN_STACK_SIZE
	.align		4
.L_11:
        /*0048*/ 	.byte	0x04, 0x12
        /*004a*/ 	.short	(.L_13 - .L_12)
	.align		4
.L_12:
        /*004c*/ 	.word	index@(_Z21knn_bruteforce_kernelPKfS0_PiPfiiii)
        /*0050*/ 	.word	0x00000110
.L_13:


//--------------------- .nv.compat                --------------------------
	.section	.nv.compat,"",@"SHT_CUDA_COMPAT_INFO"
	.align	4
        /*0000*/ 	.byte	0x02, 0x09, 0x00, 0x00, 0x02, 0x02, 0x01, 0x00, 0x02, 0x05, 0x05, 0x00, 0x03, 0x07, 0x01, 0x01
        /*0010*/ 	.byte	0x02, 0x03, 0x00, 0x00, 0x02, 0x06, 0x01, 0x00, 0x04, 0x0b, 0x08, 0x00, 0x01, 0x00, 0x00, 0x00
        /*0020*/ 	.byte	0x00, 0x00, 0x00, 0x00


//--------------------- .nv.info._Z28ball_query_bruteforce_kernelPKfS0_PiPfiiifi --------------------------
	.section	.nv.info._Z28ball_query_bruteforce_kernelPKfS0_PiPfiiifi,"",@"SHT_CUDA_INFO"
	.sectionflags	@""
	.align	4


	//----- nvinfo : EIATTR_CUDA_API_VERSION
	.align		4
        /*0000*/ 	.byte	0x04, 0x37
        /*0002*/ 	.short	(.L_15 - .L_14)
.L_14:
        /*0004*/ 	.word	0x00000082


	//----- nvinfo : EIATTR_KPARAM_INFO
	.align		4
.L_15:
        /*0008*/ 	.byte	0x04, 0x17
        /*000a*/ 	.short	(.L_17 - .L_16)
.L_16:
        /*000c*/ 	.word	0x00000000
        /*0010*/ 	.short	0x0008
        /*0012*/ 	.short	0x0030
        /*0014*/ 	.byte	0x00, 0xf0, 0x11, 0x00


	//----- nvinfo : EIATTR_KPARAM_INFO
	.align		4
.L_17:
        /*0018*/ 	.byte	0x04, 0x17
        /*001a*/ 	.short	(.L_19 - .L_18)
.L_18:
        /*001c*/ 	.word	0x00000000
        /*0020*/ 	.short	0x0007
        /*0022*/ 	.short	0x002c
        /*0024*/ 	.byte	0x00, 0xf0, 0x11, 0x00


	//----- nvinfo : EIATTR_KPARAM_INFO
	.align		4
.L_19:
        /*0028*/ 	.byte	0x04, 0x17
        /*002a*/ 	.short	(.L_21 - .L_20)
.L_20:
        /*002c*/ 	.word	0x00000000
        /*0030*/ 	.short	0x0006
        /*0032*/ 	.short	0x0028
        /*0034*/ 	.byte	0x00, 0xf0, 0x11, 0x00


	//----- nvinfo : EIATTR_KPARAM_INFO
	.align		4
.L_21:
        /*0038*/ 	.byte	0x04, 0x17
        /*003a*/ 	.short	(.L_23 - .L_22)
.L_22:
        /*003c*/ 	.word	0x00000000
        /*0040*/ 	.short	0x0005
        /*0042*/ 	.short	0x0024
        /*0044*/ 	.byte	0x00, 0xf0, 0x11, 0x00


	//----- nvinfo : EIATTR_KPARAM_INFO
	.align		4
.L_23:
        /*0048*/ 	.byte	0x04, 0x17
        /*004a*/ 	.short	(.L_25 - .L_24)
.L_24:
        /*004c*/ 	.word	0x00000000
        /*0050*/ 	.short	0x0004
        /*0052*/ 	.short	0x0020
        /*0054*/ 	.byte	0x00, 0xf0, 0x11, 0x00


	//----- nvinfo : EIATTR_KPARAM_INFO
	.align		4
.L_25:
        /*0058*/ 	.byte	0x04, 0x17
        /*005a*/ 	.short	(.L_27 - .L_26)
.L_26:
        /*005c*/ 	.word	0x00000000
        /*0060*/ 	.short	0x0003
        /*0062*/ 	.short	0x0018
        /*0064*/ 	.byte	0x00, 0xf5, 0x21, 0x00


	//----- nvinfo : EIATTR_KPARAM_INFO
	.align		4
.L_27:
        /*0068*/ 	.byte	0x04, 0x17
        /*006a*/ 	.short	(.L_29 - .L_28)
.L_28:
        /*006c*/ 	.word	0x00000000
        /*0070*/ 	.short	0x0002
        /*0072*/ 	.short	0x0010
        /*0074*/ 	.byte	0x00, 0xf5, 0x21, 0x00


	//----- nvinfo : EIATTR_KPARAM_INFO
	.align		4
.L_29:
        /*0078*/ 	.byte	0x04, 0x17
        /*007a*/ 	.short	(.L_31 - .L_30)
.L_30:
        /*007c*/ 	.word	0x00000000
        /*0080*/ 	.short	0x0001
        /*0082*/ 	.short	0x0008
        /*0084*/ 	.byte	0x00, 0xf5, 0x21, 0x00


	//----- nvinfo : EIATTR_KPARAM_INFO
	.align		4
.L_31:
        /*0088*/ 	.byte	0x04, 0x17
        /*008a*/ 	.short	(.L_33 - .L_32)
.L_32:
        /*008c*/ 	.word	0x00000000
        /*0090*/ 	.short	0x0000
        /*0092*/ 	.short	0x0000
        /*0094*/ 	.byte	0x00, 0xf5, 0x21, 0x00


	//----- nvinfo : EIATTR_SPARSE_MMA_MASK
	.align		4
.L_33:
        /*0098*/ 	.byte	0x03, 0x50
        /*009a*/ 	.short	0x0000


	//----- nvinfo : EIATTR_MAXREG_COUNT
	.align		4
        /*009c*/ 	.byte	0x03, 0x1b
        /*009e*/ 	.short	0x00ff


	//----- nvinfo : EIATTR_MERCURY_ISA_VERSION
	.align		4
        /*00a0*/ 	.byte	0x03, 0x5f
        /*00a2*/ 	.short	0x0101


	//----- nvinfo : EIATTR_VRC_CTA_INIT_COUNT
	.align		4
        /*00a4*/ 	.byte	0x02, 0x4a
	.zero		1
	.zero		1


	//----- nvinfo : EIATTR_EXIT_INSTR_OFFSETS
	.align		4
        /*00a8*/ 	.byte	0x04, 0x1c
        /*00aa*/ 	.short	(.L_35 - .L_34)


	//   ....[0]....
.L_34:
        /*00ac*/ 	.word	0x00000080


	//   ....[1]....
        /*00b0*/ 	.word	0x000006d0


	//   ....[2]....
        /*00b4*/ 	.word	0x00001430


	//   ....[3]....
        /*00b8*/ 	.word	0x000017b0


	//   ....[4]....
        /*00bc*/ 	.word	0x000019a0


	//   ....[5]....
        /*00c0*/ 	.word	0x000019e0


	//   ....[6]....
        /*00c4*/ 	.word	0x00001a60


	//----- nvinfo : EIATTR_CRS_STACK_SIZE
	.align		4
.L_35:
        /*00c8*/ 	.byte	0x04, 0x1e
        /*00ca*/ 	.short	(.L_37 - .L_36)
.L_36:
        /*00cc*/ 	.word	0x00000000


	//----- nvinfo : EIATTR_CBANK_PARAM_SIZE
	.align		4
.L_37:
        /*00d0*/ 	.byte	0x03, 0x19
        /*00d2*/ 	.short	0x0034


	//----- nvinfo : EIATTR_PARAM_CBANK
	.align		4
        /*00d4*/ 	.byte	0x04, 0x0a
        /*00d6*/ 	.short	(.L_39 - .L_38)
	.align		4
.L_38:
        /*00d8*/ 	.word	index@(.nv.constant0._Z28ball_query_bruteforce_kernelPKfS0_PiPfiiifi)
        /*00dc*/ 	.short	0x0380
        /*00de*/ 	.short	0x0034


	//----- nvinfo : EIATTR_SW_WAR
	.align		4
.L_39:
        /*00e0*/ 	.byte	0x04, 0x36
        /*00e2*/ 	.short	(.L_41 - .L_40)
.L_40:
        /*00e4*/ 	.word	0x00000008
.L_41:


//--------------------- .nv.info._Z21knn_bruteforce_kernelPKfS0_PiPfiiii --------------------------
	.section	.nv.info._Z21knn_bruteforce_kernelPKfS0_PiPfiiii,"",@"SHT_CUDA_INFO"
	.sectionflags	@""
	.align	4


	//----- nvinfo : EIATTR_CUDA_API_VERSION
	.align		4
        /*0000*/ 	.byte	0x04, 0x37
        /*0002*/ 	.short	(.L_43 - .L_42)
.L_42:
        /*0004*/ 	.word	0x00000082


	//----- nvinfo : EIATTR_KPARAM_INFO
	.align		4
.L_43:
        /*0008*/ 	.byte	0x04, 0x17
        /*000a*/ 	.short	(.L_45 - .L_44)
.L_44:
        /*000c*/ 	.word	0x00000000
        /*0010*/ 	.short	0x0007
        /*0012*/ 	.short	0x002c
        /*0014*/ 	.byte	0x00, 0xf0, 0x11, 0x00


	//----- nvinfo : EIATTR_KPARAM_INFO
	.align		4
.L_45:
        /*0018*/ 	.byte	0x04, 0x17
        /*001a*/ 	.short	(.L_47 - .L_46)
.L_46:
        /*001c*/ 	.word	0x00000000
        /*0020*/ 	.short	0x0006
        /*0022*/ 	.short	0x0028
        /*0024*/ 	.byte	0x00, 0xf0, 0x11, 0x00


	//----- nvinfo : EIATTR_KPARAM_INFO
	.align		4
.L_47:
        /*0028*/ 	.byte	0x04, 0x17
        /*002a*/ 	.short	(.L_49 - .L_48)
.L_48:
        /*002c*/ 	.word	0x00000000
        /*0030*/ 	.short	0x0005
        /*0032*/ 	.short	0x0024
        /*0034*/ 	.byte	0x00, 0xf0, 0x11, 0x00


	//----- nvinfo : EIATTR_KPARAM_INFO
	.align		4
.L_49:
        /*0038*/ 	.byte	0x04, 0x17
        /*003a*/ 	.short	(.L_51 - .L_50)
.L_50:
        /*003c*/ 	.word	0x00000000
        /*0040*/ 	.short	0x0004
        /*0042*/ 	.short	0x0020
        /*0044*/ 	.byte	0x00, 0xf0, 0x11, 0x00


	//----- nvinfo : EIATTR_KPARAM_INFO
	.align		4
.L_51:
        /*0048*/ 	.byte	0x04, 0x17
        /*004a*/ 	.short	(.L_53 - .L_52)
.L_52:
        /*004c*/ 	.word	0x00000000
        /*0050*/ 	.short	0x0003
        /*0052*/ 	.short	0x0018
        /*0054*/ 	.byte	0x00, 0xf5, 0x21, 0x00


	//----- nvinfo : EIATTR_KPARAM_INFO
	.align		4
.L_53:
        /*0058*/ 	.byte	0x04, 0x17
        /*005a*/ 	.short	(.L_55 - .L_54)
.L_54:
        /*005c*/ 	.word	0x00000000
        /*0060*/ 	.short	0x0002
        /*0062*/ 	.short	0x0010
        /*0064*/ 	.byte	0x00, 0xf5, 0x21, 0x00


	//----- nvinfo : EIATTR_KPARAM_INFO
	.align		4
.L_55:
        /*0068*/ 	.byte	0x04, 0x17
        /*006a*/ 	.short	(.L_57 - .L_56)
.L_56:
        /*006c*/ 	.word	0x00000000
        /*0070*/ 	.short	0x0001
        /*0072*/ 	.short	0x0008
        /*0074*/ 	.byte	0x00, 0xf5, 0x21, 0x00


	//----- nvinfo : EIATTR_KPARAM_INFO
	.align		4
.L_57:
        /*0078*/ 	.byte	0x04, 0x17
        /*007a*/ 	.short	(.L_59 - .L_58)
.L_58:
        /*007c*/ 	.word	0x00000000
        /*0080*/ 	.short	0x0000
        /*0082*/ 	.short	0x0000
        /*0084*/ 	.byte	0x00, 0xf5, 0x21, 0x00


	//----- nvinfo : EIATTR_SPARSE_MMA_MASK
	.align		4
.L_59:
        /*0088*/ 	.byte	0x03, 0x50
        /*008a*/ 	.short	0x0000


	//----- nvinfo : EIATTR_MAXREG_COUNT
	.align		4
        /*008c*/ 	.byte	0x03, 0x1b
        /*008e*/ 	.short	0x00ff


	//----- nvinfo : EIATTR_MERCURY_ISA_VERSION
	.align		4
        /*0090*/ 	.byte	0x03, 0x5f
        /*0092*/ 	.short	0x0101


	//----- nvinfo : EIATTR_VRC_CTA_INIT_COUNT
	.align		4
        /*0094*/ 	.byte	0x02, 0x4a
	.zero		1
	.zero		1


	//----- nvinfo : EIATTR_EXIT_INSTR_OFFSETS
	.align		4
        /*0098*/ 	.byte	0x04, 0x1c
        /*009a*/ 	.short	(.L_61 - .L_60)


	//   ....[0]....
.L_60:
        /*009c*/ 	.word	0x00000080


	//   ....[1]....
        /*00a0*/ 	.word	0x00004040


	//   ....[2]....
        /*00a4*/ 	.word	0x00004490


	//   ....[3]....
        /*00a8*/ 	.word	0x00004690


	//   ....[4]....
        /*00ac*/ 	.word	0x000047f0


	//   ....[5]....
        /*00b0*/ 	.word	0x00004920


	//----- nvinfo : EIATTR_CRS_STACK_SIZE
	.align		4
.L_61:
        /*00b4*/ 	.byte	0x04, 0x1e
        /*00b6*/ 	.short	(.L_63 - .L_62)
.L_62:
        /*00b8*/ 	.word	0x00000000


	//----- nvinfo : EIATTR_CBANK_PARAM_SIZE
	.align		4
.L_63:
        /*00bc*/ 	.byte	0x03, 0x19
        /*00be*/ 	.short	0x0030


	//----- nvinfo : EIATTR_PARAM_CBANK
	.align		4
        /*00c0*/ 	.byte	0x04, 0x0a
        /*00c2*/ 	.short	(.L_65 - .L_64)
	.align		4
.L_64:
        /*00c4*/ 	.word	index@(.nv.constant0._Z21knn_bruteforce_kernelPKfS0_PiPfiiii)
        /*00c8*/ 	.short	0x0380
        /*00ca*/ 	.short	0x0030


	//----- nvinfo : EIATTR_SW_WAR
	.align		4
.L_65:
        /*00cc*/ 	.byte	0x04, 0x36
        /*00ce*/ 	.short	(.L_67 - .L_66)
.L_66:
        /*00d0*/ 	.word	0x00000008
.L_67:


//--------------------- .nv.callgraph             --------------------------
	.section	.nv.callgraph,"",@"SHT_CUDA_CALLGRAPH"
	.align	4
	.sectionentsize	8
	.align		4
        /*0000*/ 	.word	0x00000000
	.align		4
        /*0004*/ 	.word	0xffffffff
	.align		4
        /*0008*/ 	.word	0x00000000
	.align		4
        /*000c*/ 	.word	0xfffffffe
	.align		4
        /*0010*/ 	.word	0x00000000
	.align		4
        /*0014*/ 	.word	0xfffffffd
	.align		4
        /*0018*/ 	.word	0x00000000
	.align		4
        /*001c*/ 	.word	0xfffffffc


//--------------------- .text._Z28ball_query_bruteforce_kernelPKfS0_PiPfiiifi --------------------------
	.section	.text._Z28ball_query_bruteforce_kernelPKfS0_PiPfiiifi,"ax",@progbits
	.align	128
        .global         _Z28ball_query_bruteforce_kernelPKfS0_PiPfiiifi
        .type           _Z28ball_query_bruteforce_kernelPKfS0_PiPfiiifi,@function
        .size           _Z28ball_query_bruteforce_kernelPKfS0_PiPfiiifi,(.L_x_85 - _Z28ball_query_bruteforce_kernelPKfS0_PiPfiiifi)
        .other          _Z28ball_query_bruteforce_kernelPKfS0_PiPfiiifi,@"STO_CUDA_ENTRY STV_DEFAULT"
_Z28ball_query_bruteforce_kernelPKfS0_PiPfiiifi:
.text._Z28ball_query_bruteforce_kernelPKfS0_PiPfiiifi:
[----:B------:R-:W0:Y:S01]  /*0000*/  LDC R1, c[0x0][0x37c] ;  /* 0x0000df00ff017b82 */ /* 0x000e220000000800 */
[----:B------:R-:W1:Y:S07]  /*0010*/  S2R R3, SR_TID.X ;  /* 0x0000000000037919 */ /* 0x000e6e0000002100 */
[----:B------:R-:W1:Y:S01]  /*0020*/  S2UR UR4, SR_CTAID.X ;  /* 0x00000000000479c3 */ /* 0x000e620000002500 */
[----:B------:R-:W2:Y:S01]  /*0030*/  LDCU UR5, c[0x0][0x3a4] ;  /* 0x00007480ff0577ac */ /* 0x000ea20008000800 */
[----:B0-----:R-:W-:-:S06]  /*0040*/  IADD3 R1, PT, PT, R1, -0x10, RZ ;  /* 0xfffffff001017810 */ /* 0x001fcc0007ffe0ff */
[----:B------:R-:W1:Y:S02]  /*0050*/  LDC R0, c[0x0][0x360] ;  /* 0x0000d800ff007b82 */ /* 0x000e640000000800 */
[----:B-1----:R-:W-:-:S05]  /*0060*/  IMAD R0, R0, UR4, R3 ;  /* 0x0000000400007c24 */ /* 0x002fca000f8e0203 */
[----:B--2---:R-:W-:-:S13]  /*0070*/  ISETP.GE.AND P0, PT, R0, UR5, PT ;  /* 0x0000000500007c0c */ /* 0x004fda000bf06270 */
[----:B------:R-:W-:Y:S05]  /*0080*/  @P0 EXIT ;  /* 0x000000000000094d */ /* 0x000fea0003800000 */
[----:B------:R-:W0:Y:S01]  /*0090*/  LDC R7, c[0x0][0x3a8] ;  /* 0x0000ea00ff077b82 */ /* 0x000e220000000800 */
[----:B------:R-:W1:Y:S01]  /*00a0*/  LDCU.64 UR6, c[0x0][0x358] ;  /* 0x00006b00ff0677ac */ /* 0x000e620008000a00 */
[----:B0-----:R-:W-:-:S13]  /*00b0*/  ISETP.GE.AND P0, PT, R7, 0x1, PT ;  /* 0x000000010700780c */ /* 0x001fda0003f06270 */
[----:B-1----:R-:W-:Y:S05]  /*00c0*/  @!P0 BRA `(.L_x_0) ;  /* 0x0000000400788947 */ /* 0x002fea0003800000 */
[C---:B------:R-:W-:Y:S01]  /*00d0*/  ISETP.GE.U32.AND P2, PT, R7.reuse, 0x10, PT ;  /* 0x000000100700780c */ /* 0x040fe20003f46070 */
[----:B------:R-:W-:Y:S01]  /*00e0*/  HFMA2 R2, -RZ, RZ, 0, 0 ;  /* 0x00000000ff027431 */ /* 0x000fe200000001ff */
[----:B------:R-:W-:-:S04]  /*00f0*/  LOP3.LUT R24, R7, 0xf, RZ, 0xc0, !PT ;  /* 0x0000000f07187812 */ /* 0x000fc800078ec0ff */
[----:B------:R-:W-:-:S07]  /*0100*/  ISETP.NE.AND P1, PT, R24, RZ, PT ;  /* 0x000000ff1800720c */ /* 0x000fce0003f25270 */
[----:B------:R-:W-:Y:S06]  /*0110*/  @!P2 BRA `(.L_x_1) ;  /* 0x000000000084a947 */ /* 0x000fec0003800000 */
[----:B------:R-:W-:Y:S02]  /*0120*/  LOP3.LUT R2, R7, 0x7ffffff0, RZ, 0xc0, !PT ;  /* 0x7ffffff007027812 */ /* 0x000fe400078ec0ff */
[----:B------:R-:W-:-:S07]  /*0130*/  MOV R3, RZ ;  /* 0x000000ff00037202 */ /* 0x000fce0000000f00 */
.L_x_2:
[----:B0-----:R-:W0:Y:S01]  /*0140*/  LDC.64 R22, c[0x0][0x388] ;  /* 0x0000e200ff167b82 */ /* 0x001e220000000a00 */
[----:B------:R-:W-:-:S04]  /*0150*/  IMAD R5, R0, R7, R3 ;  /* 0x0000000700057224 */ /* 0x000fc800078e0203 */
[----:B0-----:R-:W-:-:S05]  /*0160*/  IMAD.WIDE R22, R5, 0x4, R22 ;  /* 0x0000000405167825 */ /* 0x001fca00078e0216 */
[----:B------:R-:W2:Y:S04]  /*0170*/  LDG.E.CONSTANT R20, desc[UR6][R22.64] ;  /* 0x0000000616147981 */ /* 0x000ea8000c1e9900 */
[----:B------:R-:W2:Y:S04]  /*0180*/  LDG.E.CONSTANT R21, desc[UR6][R22.64+0x4] ;  /* 0x0000040616157981 */ /* 0x000ea8000c1e9900 */
[----:B------:R-:W3:Y:S04]  /*0190*/  LDG.E.CONSTANT R18, desc[UR6][R22.64+0x8] ;  /* 0x0000080616127981 */ /* 0x000ee8000c1e9900 */
[----:B------:R-:W3:Y:S04]  /*01a0*/  LDG.E.CONSTANT R19, desc[UR6][R22.64+0xc] ;  /* 0x00000c0616137981 */ /* 0x000ee8000c1e9900 */
[----:B------:R-:W4:Y:S04]  /*01b0*/  LDG.E.CONSTANT R16, desc[UR6][R22.64+0x10] ;  /* 0x0000100616107981 */ /* 0x000f28000c1e9900 */
[----:B------:R-:W4:Y:S04]  /*01c0*/  LDG.E.CONSTANT R17, desc[UR6][R22.64+0x14] ;  /* 0x0000140616117981 */ /* 0x000f28000c1e9900 */
[----:B------:R-:W5:Y:S04]  /*01d0*/  LDG.E.CONSTANT R14, desc[UR6][R22.64+0x18] ;  /* 0x00001806160e7981 */ /* 0x000f68000c1e9900 */
        /* <DEDUP_REMOVED lines=8> */
[----:B------:R-:W5:Y:S01]  /*0260*/  LDG.E.CONSTANT R5, desc[UR6][R22.64+0x3c] ;  /* 0x00003c0616057981 */ /* 0x000f62000c1e9900 */
[----:B------:R-:W-:-:S02]  /*0270*/  LEA R6, R3, R1, 0x2 ;  /* 0x0000000103067211 */ /* 0x000fc400078e10ff */
[----:B------:R-:W-:-:S04]  /*0280*/  IADD3 R3, PT, PT, R3, 0x10, RZ ;  /* 0x0000001003037810 */ /* 0x000fc80007ffe0ff */
[----:B------:R-:W-:Y:S01]  /*0290*/  ISETP.NE.AND P2, PT, R3, R2, PT ;  /* 0x000000020300720c */ /* 0x000fe20003f45270 */
[----:B--2---:R0:W-:Y:S04]  /*02a0*/  STL.64 [R6], R20 ;  /* 0x0000001406007387 */ /* 0x0041e80000100a00 */
[----:B---3--:R0:W-:Y:S04]  /*02b0*/  STL.64 [R6+0x8], R18 ;  /* 0x0000081206007387 */ /* 0x0081e80000100a00 */
[----:B----4-:R0:W-:Y:S04]  /*02c0*/  STL.64 [R6+0x10], R16 ;  /* 0x0000101006007387 */ /* 0x0101e80000100a00 */
[----:B-----5:R0:W-:Y:S04]  /*02d0*/  STL.64 [R6+0x18], R14 ;  /* 0x0000180e06007387 */ /* 0x0201e80000100a00 */
[----:B------:R0:W-:Y:S04]  /*02e0*/  STL.64 [R6+0x20], R12 ;  /* 0x0000200c06007387 */ /* 0x0001e80000100a00 */
[----:B------:R0:W-:Y:S04]  /*02f0*/  STL.64 [R6+0x28], R10 ;  /* 0x0000280a06007387 */ /* 0x0001e80000100a00 */
[----:B------:R0:W-:Y:S04]  /*0300*/  STL.64 [R6+0x30], R8 ;  /* 0x0000300806007387 */ /* 0x0001e80000100a00 */
[----:B------:R0:W-:Y:S01]  /*0310*/  STL.64 [R6+0x38], R4 ;  /* 0x0000380406007387 */ /* 0x0001e20000100a00 */
[----:B------:R-:W-:Y:S05]  /*0320*/  @P2 BRA `(.L_x_2) ;  /* 0xfffffffc00842947 */ /* 0x000fea000383ffff */
.L_x_1:
[----:B------:R-:W-:Y:S05]  /*0330*/  @!P1 BRA `(.L_x_0) ;  /* 0x0000000000dc9947 */ /* 0x000fea0003800000 */
[----:B------:R-:W-:Y:S02]  /*0340*/  ISETP.GE.U32.AND P1, PT, R24, 0x8, PT ;  /* 0x000000081800780c */ /* 0x000fe40003f26070 */
[----:B0-----:R-:W-:-:S04]  /*0350*/  LOP3.LUT R8, R7, 0x7, RZ, 0xc0, !PT ;  /* 0x0000000707087812 */ /* 0x001fc800078ec0ff */
[----:B------:R-:W-:-:S07]  /*0360*/  ISETP.NE.AND P2, PT, R8, RZ, PT ;  /* 0x000000ff0800720c */ /* 0x000fce0003f45270 */
[----:B------:R-:W-:Y:S06]  /*0370*/  @!P1 BRA `(.L_x_3) ;  /* 0x0000000000549947 */ /* 0x000fec0003800000 */
[----:B------:R-:W0:Y:S01]  /*0380*/  LDC.64 R4, c[0x0][0x388] ;  /* 0x0000e200ff047b82 */ /* 0x000e220000000a00 */
[----:B------:R-:W-:-:S04]  /*0390*/  IMAD R3, R0, R7, R2 ;  /* 0x0000000700037224 */ /* 0x000fc800078e0202 */
[----:B0-----:R-:W-:-:S05]  /*03a0*/  IMAD.WIDE R4, R3, 0x4, R4 ;  /* 0x0000000403047825 */ /* 0x001fca00078e0204 */
[----:B------:R-:W2:Y:S04]  /*03b0*/  LDG.E.CONSTANT R3, desc[UR6][R4.64] ;  /* 0x0000000604037981 */ /* 0x000ea8000c1e9900 */
[----:B------:R-:W3:Y:S04]  /*03c0*/  LDG.E.CONSTANT R9, desc[UR6][R4.64+0x4] ;  /* 0x0000040604097981 */ /* 0x000ee8000c1e9900 */
[----:B------:R-:W4:Y:S04]  /*03d0*/  LDG.E.CONSTANT R11, desc[UR6][R4.64+0x8] ;  /* 0x00000806040b7981 */ /* 0x000f28000c1e9900 */
[----:B------:R-:W5:Y:S04]  /*03e0*/  LDG.E.CONSTANT R13, desc[UR6][R4.64+0xc] ;  /* 0x00000c06040d7981 */ /* 0x000f68000c1e9900 */
[----:B------:R-:W5:Y:S04]  /*03f0*/  LDG.E.CONSTANT R15, desc[UR6][R4.64+0x10] ;  /* 0x00001006040f7981 */ /* 0x000f68000c1e9900 */
[----:B------:R-:W5:Y:S04]  /*0400*/  LDG.E.CONSTANT R17, desc[UR6][R4.64+0x14] ;  /* 0x0000140604117981 */ /* 0x000f68000c1e9900 */
[----:B------:R-:W5:Y:S04]  /*0410*/  LDG.E.CONSTANT R19, desc[UR6][R4.64+0x18] ;  /* 0x0000180604137981 */ /* 0x000f68000c1e9900 */
[----:B------:R-:W5:Y:S01]  /*0420*/  LDG.E.CONSTANT R21, desc[UR6][R4.64+0x1c] ;  /* 0x00001c0604157981 */ /* 0x000f62000c1e9900 */
[----:B------:R-:W-:-:S02]  /*0430*/  LEA R6, R2, R1, 0x2 ;  /* 0x0000000102067211 */ /* 0x000fc400078e10ff */
[----:B------:R-:W-:-:S03]  /*0440*/  IADD3 R2, PT, PT, R2, 0x8, RZ ;  /* 0x0000000802027810 */ /* 0x000fc60007ffe0ff */
[----:B--2---:R0:W-:Y:S04]  /*0450*/  STL [R6], R3 ;  /* 0x0000000306007387 */ /* 0x0041e80000100800 */
[----:B---3--:R0:W-:Y:S04]  /*0460*/  STL [R6+0x4], R9 ;  /* 0x0000040906007387 */ /* 0x0081e80000100800 */
[----:B----4-:R0:W-:Y:S04]  /*0470*/  STL [R6+0x8], R11 ;  /* 0x0000080b06007387 */ /* 0x0101e80000100800 */
[----:B-----5:R0:W-:Y:S04]  /*0480*/  STL [R6+0xc], R13 ;  /* 0x00000c0d06007387 */ /* 0x0201e80000100800 */
[----:B------:R0:W-:Y:S04]  /*0490*/  STL [R6+0x10], R15 ;  /* 0x0000100f06007387 */ /* 0x0001e80000100800 */
[----:B------:R0:W-:Y:S04]  /*04a0*/  STL [R6+0x14], R17 ;  /* 0x0000141106007387 */ /* 0x0001e80000100800 */
[----:B------:R0:W-:Y:S04]  /*04b0*/  STL [R6+0x18], R19 ;  /* 0x0000181306007387 */ /* 0x0001e80000100800 */
[----:B------:R0:W-:Y:S02]  /*04c0*/  STL [R6+0x1c], R21 ;  /* 0x00001c1506007387 */ /* 0x0001e40000100800 */
.L_x_3:
[----:B------:R-:W-:Y:S05]  /*04d0*/  @!P2 BRA `(.L_x_0) ;  /* 0x000000000074a947 */ /* 0x000fea0003800000 */
[----:B------:R-:W-:Y:S02]  /*04e0*/  ISETP.GE.U32.AND P1, PT, R8, 0x4, PT ;  /* 0x000000040800780c */ /* 0x000fe40003f26070 */
[----:B------:R-:W-:-:S04]  /*04f0*/  LOP3.LUT R10, R7, 0x3, RZ, 0xc0, !PT ;  /* 0x00000003070a7812 */ /* 0x000fc800078ec0ff */
[----:B------:R-:W-:-:S07]  /*0500*/  ISETP.NE.AND P2, PT, R10, RZ, PT ;  /* 0x000000ff0a00720c */ /* 0x000fce0003f45270 */
[----:B------:R-:W-:Y:S06]  /*0510*/  @!P1 BRA `(.L_x_4) ;  /* 0x0000000000349947 */ /* 0x000fec0003800000 */
[----:B------:R-:W1:Y:S01]  /*0520*/  LDC.64 R4, c[0x0][0x388] ;  /* 0x0000e200ff047b82 */ /* 0x000e620000000a00 */
[----:B0-----:R-:W-:-:S04]  /*0530*/  IMAD R3, R0, R7, R2 ;  /* 0x0000000700037224 */ /* 0x001fc800078e0202 */
[----:B-1----:R-:W-:-:S05]  /*0540*/  IMAD.WIDE R4, R3, 0x4, R4 ;  /* 0x0000000403047825 */ /* 0x002fca00078e0204 */
[----:B------:R-:W2:Y:S04]  /*0550*/  LDG.E.CONSTANT R3, desc[UR6][R4.64] ;  /* 0x0000000604037981 */ /* 0x000ea8000c1e9900 */
[----:B------:R-:W3:Y:S04]  /*0560*/  LDG.E.CONSTANT R9, desc[UR6][R4.64+0x4] ;  /* 0x0000040604097981 */ /* 0x000ee8000c1e9900 */
[----:B------:R-:W4:Y:S04]  /*0570*/  LDG.E.CONSTANT R11, desc[UR6][R4.64+0x8] ;  /* 0x00000806040b7981 */ /* 0x000f28000c1e9900 */
[----:B------:R-:W5:Y:S01]  /*0580*/  LDG.E.CONSTANT R13, desc[UR6][R4.64+0xc] ;  /* 0x00000c06040d7981 */ /* 0x000f62000c1e9900 */
[----:B------:R-:W-:-:S02]  /*0590*/  LEA R6, R2, R1, 0x2 ;  /* 0x0000000102067211 */ /* 0x000fc400078e10ff */
[----:B------:R-:W-:-:S03]  /*05a0*/  IADD3 R2, PT, PT, R2, 0x4, RZ ;  /* 0x0000000402027810 */ /* 0x000fc60007ffe0ff */
[----:B--2---:R1:W-:Y:S04]  /*05b0*/  STL [R6], R3 ;  /* 0x0000000306007387 */ /* 0x0043e80000100800 */
[----:B---3--:R1:W-:Y:S04]  /*05c0*/  STL [R6+0x4], R9 ;  /* 0x0000040906007387 */ /* 0x0083e80000100800 */
[----:B----4-:R1:W-:Y:S04]  /*05d0*/  STL [R6+0x8], R11 ;  /* 0x0000080b06007387 */ /* 0x0103e80000100800 */
[----:B-----5:R1:W-:Y:S02]  /*05e0*/  STL [R6+0xc], R13 ;  /* 0x00000c0d06007387 */ /* 0x0203e40000100800 */
.L_x_4:
[----:B------:R-:W-:Y:S05]  /*05f0*/  @!P2 BRA `(.L_x_0) ;  /* 0x00000000002ca947 */ /* 0x000fea0003800000 */
[----:B01----:R-:W0:Y:S01]  /*0600*/  LDC.64 R8, c[0x0][0x388] ;  /* 0x0000e200ff087b82 */ /* 0x003e220000000a00 */
[----:B------:R-:W-:-:S05]  /*0610*/  UMOV UR4, URZ ;  /* 0x000000ff00047c82 */ /* 0x000fca0008000000 */
.L_x_5:
[----:B------:R-:W-:-:S04]  /*0620*/  IMAD R5, R0, R7, R2 ;  /* 0x0000000700057224 */ /* 0x000fc800078e0202 */
[----:B0-2---:R-:W-:-:S06]  /*0630*/  IMAD.WIDE R4, R5, 0x4, R8 ;  /* 0x0000000405047825 */ /* 0x005fcc00078e0208 */
[----:B------:R-:W2:Y:S01]  /*0640*/  LDG.E.CONSTANT R4, desc[UR6][R4.64] ;  /* 0x0000000604047981 */ /* 0x000ea2000c1e9900 */
[C---:B------:R-:W-:Y:S01]  /*0650*/  IMAD R3, R2.reuse, 0x4, R1 ;  /* 0x0000000402037824 */ /* 0x040fe200078e0201 */
[----:B------:R-:W-:Y:S01]  /*0660*/  UIADD3 UR4, UPT, UPT, UR4, 0x1, URZ ;  /* 0x0000000104047890 */ /* 0x000fe2000fffe0ff */
[----:B------:R-:W-:-:S05]  /*0670*/  IADD3 R2, PT, PT, R2, 0x1, RZ ;  /* 0x0000000102027810 */ /* 0x000fca0007ffe0ff */
[----:B------:R-:W-:Y:S01]  /*0680*/  ISETP.NE.AND P1, PT, R10, UR4, PT ;  /* 0x000000040a007c0c */ /* 0x000fe2000bf25270 */
[----:B--2---:R2:W-:-:S12]  /*0690*/  STL [R3], R4 ;  /* 0x0000000403007387 */ /* 0x0045d80000100800 */
[----:B------:R-:W-:Y:S05]  /*06a0*/  @P1 BRA `(.L_x_5) ;  /* 0xfffffffc00dc1947 */ /* 0x000fea000383ffff */
.L_x_0:
[----:B0-----:R-:W0:Y:S02]  /*06b0*/  LDC R8, c[0x0][0x3a0] ;  /* 0x0000e800ff087b82 */ /* 0x001e240000000800 */
[----:B0-----:R-:W-:-:S13]  /*06c0*/  ISETP.GE.AND P1, PT, R8, 0x1, PT ;  /* 0x000000010800780c */ /* 0x001fda0003f26270 */
[----:B------:R-:W-:Y:S05]  /*06d0*/  @!P1 EXIT ;  /* 0x000000000000994d */ /* 0x000fea0003800000 */
[----:B------:R-:W0:Y:S02]  /*06e0*/  LDC R2, c[0x0][0x3ac] ;  /* 0x0000eb00ff027b82 */ /* 0x000e240000000800 */
[----:B0-----:R-:W-:Y:S01]  /*06f0*/  FMUL R2, R2, R2 ;  /* 0x0000000202027220 */ /* 0x001fe20000400000 */
[----:B------:R-:W-:Y:S06]  /*0700*/  @!P0 BRA `(.L_x_6) ;  /* 0x0000000c00508947 */ /* 0x000fec0003800000 */
[C---:B------:R-:W-:Y:S02]  /*0710*/  LOP3.LUT R5, R7.reuse, 0x7ffffff0, RZ, 0xc0, !PT ;  /* 0x7ffffff007057812 */ /* 0x040fe400078ec0ff */
[C---:B-12---:R-:W-:Y:S02]  /*0720*/  LOP3.LUT R3, R7.reuse, 0xf, RZ, 0xc0, !PT ;  /* 0x0000000f07037812 */ /* 0x046fe400078ec0ff */
[C---:B------:R-:W-:Y:S02]  /*0730*/  LOP3.LUT R4, R7.reuse, 0x7, RZ, 0xc0, !PT ;  /* 0x0000000707047812 */ /* 0x040fe400078ec0ff */
[----:B------:R-:W-:Y:S01]  /*0740*/  LOP3.LUT R6, R7, 0x3, RZ, 0xc0, !PT ;  /* 0x0000000307067812 */ /* 0x000fe200078ec0ff */
[----:B------:R-:W-:Y:S01]  /*0750*/  HFMA2 R7, -RZ, RZ, 0, 0 ;  /* 0x00000000ff077431 */ /* 0x000fe200000001ff */
[----:B------:R-:W-:Y:S02]  /*0760*/  MOV R9, RZ ;  /* 0x000000ff00097202 */ /* 0x000fe40000000f00 */
[----:B------:R-:W-:-:S07]  /*0770*/  IADD3 R8, PT, PT, -R5, RZ, RZ ;  /* 0x000000ff05087210 */ /* 0x000fce0007ffe1ff */
.L_x_17:
[----:B0-----:R-:W0:Y:S01]  /*0780*/  LDCU UR4, c[0x0][0x3a8] ;  /* 0x00007500ff0477ac */ /* 0x001e220008000800 */
[----:B------:R-:W-:Y:S02]  /*0790*/  MOV R11, RZ ;  /* 0x000000ff000b7202 */ /* 0x000fe40000000f00 */
[----:B------:R-:W-:Y:S01]  /*07a0*/  MOV R19, RZ ;  /* 0x000000ff00137202 */ /* 0x000fe20000000f00 */
[----:B0-----:R-:W-:Y:S02]  /*07b0*/  UISETP.GE.U32.AND UP0, UPT, UR4, 0x10, UPT ;  /* 0x000000100400788c */ /* 0x001fe4000bf06070 */
[----:B------:R-:W-:-:S07]  /*07c0*/  IMAD R10, R7, UR4, RZ ;  /* 0x00000004070a7c24 */ /* 0x000fce000f8e02ff */
[----:B------:R-:W-:Y:S05]  /*07d0*/  BRA.U !UP0, `(.L_x_7) ;  /* 0x0000000508187547 */ /* 0x000fea000b800000 */
[----:B------:R-:W0:Y:S01]  /*07e0*/  LDC.64 R12, c[0x0][0x380] ;  /* 0x0000e000ff0c7b82 */ /* 0x000e220000000a00 */
[----:B------:R-:W-:Y:S01]  /*07f0*/  HFMA2 R11, -RZ, RZ, 0, 0 ;  /* 0x00000000ff0b7431 */ /* 0x000fe200000001ff */
[----:B------:R-:W-:Y:S02]  /*0800*/  IADD3 R18, PT, PT, R1, 0x20, RZ ;  /* 0x0000002001127810 */ /* 0x000fe40007ffe0ff */
[----:B------:R-:W-:Y:S01]  /*0810*/  MOV R19, R8 ;  /* 0x0000000800137202 */ /* 0x000fe20000000f00 */
[----:B0-----:R-:W-:-:S03]  /*0820*/  IMAD.WIDE.U32 R12, R10, 0x4, R12 ;  /* 0x000000040a0c7825 */ /* 0x001fc600078e000c */
[----:B------:R-:W-:-:S05]  /*0830*/  IADD3 R20, P0, PT, R12, 0x20, RZ ;  /* 0x000000200c147810 */ /* 0x000fca0007f1e0ff */
[----:B------:R-:W-:-:S08]  /*0840*/  IMAD.X R21, RZ, RZ, R13, P0 ;  /* 0x000000ffff157224 */ /* 0x000fd000000e060d */
.L_x_8:
[----:B------:R-:W2:Y:S04]  /*0850*/  LDL.64 R12, [R18+-0x20] ;  /* 0xffffe000120c7983 */ /* 0x000ea80000100a00 */
[----:B------:R-:W2:Y:S04]  /*0860*/  LDG.E.CONSTANT R17, desc[UR6][R20.64+-0x20] ;  /* 0xffffe00614117981 */ /* 0x000ea8000c1e9900 */
[----:B------:R-:W3:Y:S04]  /*0870*/  LDG.E.CONSTANT R22, desc[UR6][R20.64+-0x1c] ;  /* 0xffffe40614167981 */ /* 0x000ee8000c1e9900 */
[----:B------:R-:W4:Y:S04]  /*0880*/  LDL.64 R14, [R18+-0x18] ;  /* 0xffffe800120e7983 */ /* 0x000f280000100a00 */
[----:B------:R-:W4:Y:S04]  /*0890*/  LDG.E.CONSTANT R25, desc[UR6][R20.64+-0x18] ;  /* 0xffffe80614197981 */ /* 0x000f28000c1e9900 */
[----:B------:R-:W5:Y:S04]  /*08a0*/  LDG.E.CONSTANT R24, desc[UR6][R20.64+-0x14] ;  /* 0xffffec0614187981 */ /* 0x000f68000c1e9900 */
[----:B------:R-:W5:Y:S01]  /*08b0*/  LDG.E.CONSTANT R23, desc[UR6][R20.64+-0x10] ;  /* 0xfffff00614177981 */ /* 0x000f62000c1e9900 */
[----:B--2---:R-:W-:-:S03]  /*08c0*/  FADD R12, R12, -R17 ;  /* 0x800000110c0c7221 */ /* 0x004fc60000000000 */
[----:B------:R-:W2:Y:S01]  /*08d0*/  LDL.64 R16, [R18+-0x10] ;  /* 0xfffff00012107983 */ /* 0x000ea20000100a00 */
[----:B------:R-:W-:Y:S01]  /*08e0*/  FFMA R11, R12, R12, R11 ;  /* 0x0000000c0c0b7223 */ /* 0x000fe2000000000b */
[----:B---3--:R-:W-:Y:S02]  /*08f0*/  FADD R12, -R22, R13 ;  /* 0x0000000d160c7221 */ /* 0x008fe40000000100 */
[----:B------:R-:W3:Y:S02]  /*0900*/  LDG.E.CONSTANT R22, desc[UR6][R20.64+-0xc] ;  /* 0xfffff40614167981 */ /* 0x000ee4000c1e9900 */
[----:B------:R-:W-:Y:S02]  /*0910*/  FFMA R26, R12, R12, R11 ;  /* 0x0000000c0c1a7223 */ /* 0x000fe4000000000b */
[----:B------:R-:W3:Y:S04]  /*0920*/  LDG.E.CONSTANT R11, desc[UR6][R20.64+-0x8] ;  /* 0xfffff806140b7981 */ /* 0x000ee8000c1e9900 */
[----:B------:R-:W3:Y:S01]  /*0930*/  LDL.64 R12, [R18+-0x8] ;  /* 0xfffff800120c7983 */ /* 0x000ee20000100a00 */
[----:B----4-:R-:W-:Y:S01]  /*0940*/  FADD R25, R14, -R25 ;  /* 0x800000190e197221 */ /* 0x010fe20000000000 */
[----:B-----5:R-:W-:-:S02]  /*0950*/  FADD R15, -R24, R15 ;  /* 0x0000000f180f7221 */ /* 0x020fc40000000100 */
[----:B------:R-:W4:Y:S01]  /*0960*/  LDG.E.CONSTANT R24, desc[UR6][R20.64+-0x4] ;  /* 0xfffffc0614187981 */ /* 0x000f22000c1e9900 */
[----:B------:R-:W-:-:S04]  /*0970*/  FFMA R26, R25, R25, R26 ;  /* 0x00000019191a7223 */ /* 0x000fc8000000001a */
[----:B------:R-:W-:Y:S02]  /*0980*/  FFMA R26, R15, R15, R26 ;  /* 0x0000000f0f1a7223 */ /* 0x000fe4000000001a */
[----:B------:R-:W5:Y:S01]  /*0990*/  LDL.64 R14, [R18] ;  /* 0x00000000120e7983 */ /* 0x000f620000100a00 */
[----:B--2---:R-:W-:-:S03]  /*09a0*/  FADD R25, R16, -R23 ;  /* 0x8000001710197221 */ /* 0x004fc60000000000 */
[----:B------:R-:W5:Y:S01]  /*09b0*/  LDG.E.CONSTANT R23, desc[UR6][R20.64] ;  /* 0x0000000614177981 */ /* 0x000f62000c1e9900 */
[----:B------:R-:W-:Y:S01]  /*09c0*/  FFMA R26, R25, R25, R26 ;  /* 0x00000019191a7223 */ /* 0x000fe2000000001a */
[----:B---3--:R-:W-:Y:S02]  /*09d0*/  FADD R17, -R22, R17 ;  /* 0x0000001116117221 */ /* 0x008fe40000000100 */
[----:B------:R-:W2:Y:S02]  /*09e0*/  LDG.E.CONSTANT R22, desc[UR6][R20.64+0x4] ;  /* 0x0000040614167981 */ /* 0x000ea4000c1e9900 */
[----:B------:R-:W-:Y:S02]  /*09f0*/  FFMA R26, R17, R17, R26 ;  /* 0x00000011111a7223 */ /* 0x000fe4000000001a */
[----:B------:R-:W3:Y:S01]  /*0a00*/  LDL.64 R16, [R18+0x8] ;  /* 0x0000080012107983 */ /* 0x000ee20000100a00 */
[----:B------:R-:W-:-:S03]  /*0a10*/  FADD R25, R12, -R11 ;  /* 0x8000000b0c197221 */ /* 0x000fc60000000000 */
[----:B------:R-:W3:Y:S01]  /*0a20*/  LDG.E.CONSTANT R11, desc[UR6][R20.64+0x8] ;  /* 0x00000806140b7981 */ /* 0x000ee2000c1e9900 */
[----:B------:R-:W-:Y:S01]  /*0a30*/  FFMA R26, R25, R25, R26 ;  /* 0x00000019191a7223 */ /* 0x000fe2000000001a */
[----:B----4-:R-:W-:Y:S02]  /*0a40*/  FADD R13, -R24, R13 ;  /* 0x0000000d180d7221 */ /* 0x010fe40000000100 */
[----:B------:R-:W4:Y:S02]  /*0a50*/  LDG.E.CONSTANT R24, desc[UR6][R20.64+0xc] ;  /* 0x00000c0614187981 */ /* 0x000f24000c1e9900 */
[----:B------:R-:W-:Y:S02]  /*0a60*/  FFMA R26, R13, R13, R26 ;  /* 0x0000000d0d1a7223 */ /* 0x000fe4000000001a */
[----:B------:R-:W4:Y:S01]  /*0a70*/  LDL.64 R12, [R18+0x10] ;  /* 0x00001000120c7983 */ /* 0x000f220000100a00 */
[----:B-----5:R-:W-:-:S04]  /*0a80*/  FADD R23, R14, -R23 ;  /* 0x800000170e177221 */ /* 0x020fc80000000000 */
[----:B------:R-:W-:Y:S02]  /*0a90*/  FFMA R26, R23, R23, R26 ;  /* 0x00000017171a7223 */ /* 0x000fe4000000001a */
[----:B------:R-:W5:Y:S01]  /*0aa0*/  LDG.E.CONSTANT R23, desc[UR6][R20.64+0x10] ;  /* 0x0000100614177981 */ /* 0x000f62000c1e9900 */
[----:B--2---:R-:W-:-:S03]  /*0ab0*/  FADD R15, -R22, R15 ;  /* 0x0000000f160f7221 */ /* 0x004fc60000000100 */
[----:B------:R-:W2:Y:S01]  /*0ac0*/  LDG.E.CONSTANT R22, desc[UR6][R20.64+0x14] ;  /* 0x0000140614167981 */ /* 0x000ea2000c1e9900 */
[----:B------:R-:W-:Y:S01]  /*0ad0*/  FFMA R26, R15, R15, R26 ;  /* 0x0000000f0f1a7223 */ /* 0x000fe2000000001a */
[----:B---3--:R-:W-:Y:S02]  /*0ae0*/  FADD R25, R16, -R11 ;  /* 0x8000000b10197221 */ /* 0x008fe40000000000 */
[----:B------:R-:W3:Y:S04]  /*0af0*/  LDL.64 R14, [R18+0x18] ;  /* 0x00001800120e7983 */ /* 0x000ee80000100a00 */
[----:B------:R-:W3:Y:S04]  /*0b00*/  LDG.E.CONSTANT R11, desc[UR6][R20.64+0x18] ;  /* 0x00001806140b7981 */ /* 0x000ee8000c1e9900 */
[----:B------:R0:W3:Y:S01]  /*0b10*/  LDG.E.CONSTANT R16, desc[UR6][R20.64+0x1c] ;  /* 0x00001c0614107981 */ /* 0x0000e2000c1e9900 */
[----:B------:R-:W-:Y:S01]  /*0b20*/  FFMA R26, R25, R25, R26 ;  /* 0x00000019191a7223 */ /* 0x000fe2000000001a */
[----:B----4-:R-:W-:Y:S01]  /*0b30*/  FADD R17, -R24, R17 ;  /* 0x0000001118117221 */ /* 0x010fe20000000100 */
[----:B------:R-:W-:-:S03]  /*0b40*/  IADD3 R19, PT, PT, R19, 0x10, RZ ;  /* 0x0000001013137810 */ /* 0x000fc60007ffe0ff */
[----:B------:R-:W-:Y:S01]  /*0b50*/  FFMA R26, R17, R17, R26 ;  /* 0x00000011111a7223 */ /* 0x000fe2000000001a */
[----:B------:R-:W-:Y:S02]  /*0b60*/  ISETP.NE.AND P0, PT, R19, RZ, PT ;  /* 0x000000ff1300720c */ /* 0x000fe40003f05270 */
[----:B0-----:R-:W-:Y:S02]  /*0b70*/  IADD3 R20, P1, PT, R20, 0x40, RZ ;  /* 0x0000004014147810 */ /* 0x001fe40007f3e0ff */
[----:B------:R-:W-:Y:S02]  /*0b80*/  IADD3 R18, PT, PT, R18, 0x40, RZ ;  /* 0x0000004012127810 */ /* 0x000fe40007ffe0ff */
[----:B------:R-:W-:Y:S01]  /*0b90*/  IADD3.X R21, PT, PT, RZ, R21, RZ, P1, !PT ;  /* 0x00000015ff157210 */ /* 0x000fe20000ffe4ff */
[----:B-----5:R-:W-:-:S04]  /*0ba0*/  FADD R23, R12, -R23 ;  /* 0x800000170c177221 */ /* 0x020fc80000000000 */
[----:B------:R-:W-:Y:S01]  /*0bb0*/  FFMA R26, R23, R23, R26 ;  /* 0x00000017171a7223 */ /* 0x000fe2000000001a */
[----:B--2---:R-:W-:-:S04]  /*0bc0*/  FADD R13, -R22, R13 ;  /* 0x0000000d160d7221 */ /* 0x004fc80000000100 */
[----:B------:R-:W-:Y:S01]  /*0bd0*/  FFMA R26, R13, R13, R26 ;  /* 0x0000000d0d1a7223 */ /* 0x000fe2000000001a */
[----:B---3--:R-:W-:-:S04]  /*0be0*/  FADD R11, R14, -R11 ;  /* 0x8000000b0e0b7221 */ /* 0x008fc80000000000 */
[----:B------:R-:W-:Y:S01]  /*0bf0*/  FFMA R11, R11, R11, R26 ;  /* 0x0000000b0b0b7223 */ /* 0x000fe2000000001a */
[----:B------:R-:W-:-:S04]  /*0c00*/  FADD R16, -R16, R15 ;  /* 0x0000000f10107221 */ /* 0x000fc80000000100 */
[----:B------:R-:W-:Y:S01]  /*0c10*/  FFMA R11, R16, R16, R11 ;  /* 0x00000010100b7223 */ /* 0x000fe2000000000b */
[----:B------:R-:W-:Y:S06]  /*0c20*/  @P0 BRA `(.L_x_8) ;  /* 0xfffffffc00080947 */ /* 0x000fec000383ffff */
[----:B------:R-:W-:-:S07]  /*0c30*/  MOV R19, R5 ;  /* 0x0000000500137202 */ /* 0x000fce0000000f00 */
.L_x_7:
[----:B------:R-:W-:-:S13]  /*0c40*/  ISETP.NE.AND P0, PT, R3, RZ, PT ;  /* 0x000000ff0300720c */ /* 0x000fda0003f05270 */
[----:B------:R-:W-:Y:S05]  /*0c50*/  @!P0 BRA `(.L_x_9) ;  /* 0x00000004007c8947 */ /* 0x000fea0003800000 */
[----:B------:R-:W-:Y:S02]  /*0c60*/  IADD3 R12, PT, PT, R3, -0x1, RZ ;  /* 0xffffffff030c7810 */ /* 0x000fe40007ffe0ff */
[----:B------:R-:W-:Y:S02]  /*0c70*/  ISETP.NE.AND P0, PT, R4, RZ, PT ;  /* 0x000000ff0400720c */ /* 0x000fe40003f05270 */
[----:B------:R-:W-:-:S13]  /*0c80*/  ISETP.GE.U32.AND P1, PT, R12, 0x7, PT ;  /* 0x000000070c00780c */ /* 0x000fda0003f26070 */
[----:B------:R-:W-:Y:S05]  /*0c90*/  @!P1 BRA `(.L_x_10) ;  /* 0x0000000000989947 */ /* 0x000fea0003800000 */
[----:B------:R-:W0:Y:S01]  /*0ca0*/  LDC.64 R12, c[0x0][0x380] ;  /* 0x0000e000ff0c7b82 */ /* 0x000e220000000a00 */
[CC--:B------:R-:W-:Y:S02]  /*0cb0*/  IADD3 R17, PT, PT, R10.reuse, R19.reuse, RZ ;  /* 0x000000130a117210 */ /* 0x0c0fe40007ffe0ff */
[----:B------:R-:W-:Y:S02]  /*0cc0*/  IADD3 R21, P1, PT, R10, R19, RZ ;  /* 0x000000130a157210 */ /* 0x000fe40007f3e0ff */
[----:B------:R-:W-:-:S03]  /*0cd0*/  LEA R18, R19, R1, 0x2 ;  /* 0x0000000113127211 */ /* 0x000fc600078e10ff */
[----:B------:R-:W1:Y:S01]  /*0ce0*/  LDC.64 R14, c[0x0][0x380] ;  /* 0x0000e000ff0e7b82 */ /* 0x000e620000000a00 */
[----:B------:R-:W-:Y:S02]  /*0cf0*/  IMAD.X R22, RZ, RZ, RZ, P1 ;  /* 0x000000ffff167224 */ /* 0x000fe400008e06ff */
[----:B0-----:R-:W-:Y:S02]  /*0d00*/  IMAD.WIDE.U32 R16, R17, 0x4, R12 ;  /* 0x0000000411107825 */ /* 0x001fe400078e000c */
[----:B------:R-:W2:Y:S04]  /*0d10*/  LDL.64 R12, [R18] ;  /* 0x00000000120c7983 */ /* 0x000ea80000100a00 */
[----:B------:R-:W2:Y:S01]  /*0d20*/  LDG.E.CONSTANT R17, desc[UR6][R16.64] ;  /* 0x0000000610117981 */ /* 0x000ea2000c1e9900 */
[----:B-1----:R-:W-:-:S04]  /*0d30*/  LEA R20, P1, R21, R14, 0x2 ;  /* 0x0000000e15147211 */ /* 0x002fc800078210ff */
[----:B------:R-:W-:Y:S02]  /*0d40*/  LEA.HI.X R21, R21, R15, R22, 0x2, P1 ;  /* 0x0000000f15157211 */ /* 0x000fe400008f1416 */
[----:B------:R-:W3:Y:S04]  /*0d50*/  LDL.64 R14, [R18+0x8] ;  /* 0x00000800120e7983 */ /* 0x000ee80000100a00 */
[----:B------:R-:W4:Y:S04]  /*0d60*/  LDG.E.CONSTANT R24, desc[UR6][R20.64+0x4] ;  /* 0x0000040614187981 */ /* 0x000f28000c1e9900 */
[----:B------:R-:W3:Y:S04]  /*0d70*/  LDG.E.CONSTANT R23, desc[UR6][R20.64+0x8] ;  /* 0x0000080614177981 */ /* 0x000ee8000c1e9900 */
[----:B------:R-:W5:Y:S04]  /*0d80*/  LDG.E.CONSTANT R22, desc[UR6][R20.64+0xc] ;  /* 0x00000c0614167981 */ /* 0x000f68000c1e9900 */
[----:B------:R-:W5:Y:S04]  /*0d90*/  LDG.E.CONSTANT R25, desc[UR6][R20.64+0x10] ;  /* 0x0000100614197981 */ /* 0x000f68000c1e9900 */
[----:B------:R-:W5:Y:S04]  /*0da0*/  LDG.E.CONSTANT R27, desc[UR6][R20.64+0x18] ;  /* 0x00001806141b7981 */ /* 0x000f68000c1e9900 */
[----:B------:R-:W5:Y:S01]  /*0db0*/  LDG.E.CONSTANT R26, desc[UR6][R20.64+0x1c] ;  /* 0x00001c06141a7981 */ /* 0x000f62000c1e9900 */
[----:B--2---:R-:W-:-:S03]  /*0dc0*/  FADD R12, R12, -R17 ;  /* 0x800000110c0c7221 */ /* 0x004fc60000000000 */
[----:B------:R-:W2:Y:S01]  /*0dd0*/  LDL.64 R16, [R18+0x10] ;  /* 0x0000100012107983 */ /* 0x000ea20000100a00 */
[----:B------:R-:W-:Y:S01]  /*0de0*/  FFMA R11, R12, R12, R11 ;  /* 0x0000000c0c0b7223 */ /* 0x000fe2000000000b */
[----:B----4-:R-:W-:Y:S02]  /*0df0*/  FADD R28, -R24, R13 ;  /* 0x0000000d181c7221 */ /* 0x010fe40000000100 */
[----:B------:R-:W4:Y:S04]  /*0e00*/  LDG.E.CONSTANT R24, desc[UR6][R20.64+0x14] ;  /* 0x0000140614187981 */ /* 0x000f28000c1e9900 */
[----:B------:R-:W4:Y:S01]  /*0e10*/  LDL.64 R12, [R18+0x18] ;  /* 0x00001800120c7983 */ /* 0x000f220000100a00 */
[----:B------:R-:W-:Y:S01]  /*0e20*/  FFMA R11, R28, R28, R11 ;  /* 0x0000001c1c0b7223 */ /* 0x000fe2000000000b */
[----:B---3--:R-:W-:Y:S01]  /*0e30*/  FADD R14, R14, -R23 ;  /* 0x800000170e0e7221 */ /* 0x008fe20000000000 */
[----:B-----5:R-:W-:-:S03]  /*0e40*/  FADD R22, -R22, R15 ;  /* 0x0000000f16167221 */ /* 0x020fc60000000100 */
[----:B------:R-:W-:-:S04]  /*0e50*/  FFMA R11, R14, R14, R11 ;  /* 0x0000000e0e0b7223 */ /* 0x000fc8000000000b */
[----:B------:R-:W-:Y:S01]  /*0e60*/  FFMA R11, R22, R22, R11 ;  /* 0x00000016160b7223 */ /* 0x000fe2000000000b */
[----:B------:R-:W-:Y:S01]  /*0e70*/  IADD3 R19, PT, PT, R19, 0x8, RZ ;  /* 0x0000000813137810 */ /* 0x000fe20007ffe0ff */
[----:B--2---:R-:W-:-:S04]  /*0e80*/  FADD R16, R16, -R25 ;  /* 0x8000001910107221 */ /* 0x004fc80000000000 */
[----:B------:R-:W-:Y:S01]  /*0e90*/  FFMA R11, R16, R16, R11 ;  /* 0x00000010100b7223 */ /* 0x000fe2000000000b */
[----:B----4-:R-:W-:Y:S01]  /*0ea0*/  FADD R24, -R24, R17 ;  /* 0x0000001118187221 */ /* 0x010fe20000000100 */
[----:B------:R-:W-:-:S03]  /*0eb0*/  FADD R12, R12, -R27 ;  /* 0x8000001b0c0c7221 */ /* 0x000fc60000000000 */
[----:B------:R-:W-:Y:S01]  /*0ec0*/  FFMA R11, R24, R24, R11 ;  /* 0x00000018180b7223 */ /* 0x000fe2000000000b */
[----:B------:R-:W-:-:S03]  /*0ed0*/  FADD R26, -R26, R13 ;  /* 0x0000000d1a1a7221 */ /* 0x000fc60000000100 */
[----:B------:R-:W-:-:S04]  /*0ee0*/  FFMA R11, R12, R12, R11 ;  /* 0x0000000c0c0b7223 */ /* 0x000fc8000000000b */
[----:B------:R-:W-:-:S07]  /*0ef0*/  FFMA R11, R26, R26, R11 ;  /* 0x0000001a1a0b7223 */ /* 0x000fce000000000b */
.L_x_10:
        /* <DEDUP_REMOVED lines=8> */
[----:B------:R-:W-:Y:S02]  /*0f80*/  LEA R18, R19, R1, 0x2 ;  /* 0x0000000113127211 */ /* 0x000fe400078e10ff */
[----:B------:R-:W-:Y:S01]  /*0f90*/  IADD3.X R22, PT, PT, RZ, RZ, RZ, P1, !PT ;  /* 0x000000ffff167210 */ /* 0x000fe20000ffe4ff */
[----:B------:R-:W1:Y:S01]  /*0fa0*/  LDC.64 R14, c[0x0][0x380] ;  /* 0x0000e000ff0e7b82 */ /* 0x000e620000000a00 */
        /* <DEDUP_REMOVED lines=8> */
[----:B------:R-:W5:Y:S01]  /*1030*/  LDG.E.CONSTANT R24, desc[UR6][R16.64+0xc] ;  /* 0x00000c0610187981 */ /* 0x000f62000c1e9900 */
[----:B------:R-:W-:Y:S01]  /*1040*/  IADD3 R19, PT, PT, R19, 0x4, RZ ;  /* 0x0000000413137810 */ /* 0x000fe20007ffe0ff */
[----:B--2---:R-:W-:-:S04]  /*1050*/  FADD R12, R12, -R21 ;  /* 0x800000150c0c7221 */ /* 0x004fc80000000000 */
[----:B------:R-:W-:Y:S01]  /*1060*/  FFMA R11, R12, R12, R11 ;  /* 0x0000000c0c0b7223 */ /* 0x000fe2000000000b */
[----:B----4-:R-:W-:Y:S01]  /*1070*/  FADD R22, -R22, R13 ;  /* 0x0000000d16167221 */ /* 0x010fe20000000100 */
[----:B---3--:R-:W-:-:S03]  /*1080*/  FADD R14, R14, -R23 ;  /* 0x800000170e0e7221 */ /* 0x008fc60000000000 */
[----:B------:R-:W-:Y:S01]  /*1090*/  FFMA R11, R22, R22, R11 ;  /* 0x00000016160b7223 */ /* 0x000fe2000000000b */
[----:B-----5:R-:W-:-:S03]  /*10a0*/  FADD R24, -R24, R15 ;  /* 0x0000000f18187221 */ /* 0x020fc60000000100 */
[----:B------:R-:W-:-:S04]  /*10b0*/  FFMA R11, R14, R14, R11 ;  /* 0x0000000e0e0b7223 */ /* 0x000fc8000000000b */
[----:B------:R-:W-:-:S07]  /*10c0*/  FFMA R11, R24, R24, R11 ;  /* 0x00000018180b7223 */ /* 0x000fce000000000b */
.L_x_11:
[----:B------:R-:W-:Y:S05]  /*10d0*/  @!P0 BRA `(.L_x_9) ;  /* 0x00000000005c8947 */ /* 0x000fea0003800000 */
[----:B------:R-:W0:Y:S01]  /*10e0*/  LDC.64 R14, c[0x0][0x380] ;  /* 0x0000e000ff0e7b82 */ /* 0x000e220000000a00 */
[----:B------:R-:W-:Y:S02]  /*10f0*/  IADD3 R13, PT, PT, R10, R19, RZ ;  /* 0x000000130a0d7210 */ /* 0x000fe40007ffe0ff */
[----:B------:R-:W-:-:S03]  /*1100*/  LEA R16, R19, R1, 0x2 ;  /* 0x0000000113107211 */ /* 0x000fc600078e10ff */
[----:B0-----:R-:W-:Y:S02]  /*1110*/  IMAD.WIDE.U32 R14, R13, 0x4, R14 ;  /* 0x000000040d0e7825 */ /* 0x001fe400078e000e */
[----:B------:R-:W2:Y:S04]  /*1120*/  LDL.64 R12, [R16] ;  /* 0x00000000100c7983 */ /* 0x000ea80000100a00 */
[----:B------:R-:W2:Y:S01]  /*1130*/  LDG.E.CONSTANT R15, desc[UR6][R14.64] ;  /* 0x000000060e0f7981 */ /* 0x000ea2000c1e9900 */
[----:B------:R-:W-:Y:S01]  /*1140*/  ISETP.NE.AND P0, PT, R6, 0x1, PT ;  /* 0x000000010600780c */ /* 0x000fe20003f05270 */
[----:B--2---:R-:W-:-:S04]  /*1150*/  FADD R12, R12, -R15 ;  /* 0x8000000f0c0c7221 */ /* 0x004fc80000000000 */
[----:B------:R-:W-:-:S08]  /*1160*/  FFMA R11, R12, R12, R11 ;  /* 0x0000000c0c0b7223 */ /* 0x000fd0000000000b */
[----:B------:R-:W-:Y:S05]  /*1170*/  @!P0 BRA `(.L_x_9) ;  /* 0x0000000000348947 */ /* 0x000fea0003800000 */
[----:B------:R-:W0:Y:S01]  /*1180*/  LDC.64 R14, c[0x0][0x380] ;  /* 0x0000e000ff0e7b82 */ /* 0x000e220000000a00 */
[----:B------:R-:W-:Y:S02]  /*1190*/  IADD3 R10, P1, PT, R10, R19, RZ ;  /* 0x000000130a0a7210 */ /* 0x000fe40007f3e0ff */
[----:B------:R-:W-:-:S03]  /*11a0*/  ISETP.NE.AND P0, PT, R6, 0x2, PT ;  /* 0x000000020600780c */ /* 0x000fc60003f05270 */
[----:B------:R-:W-:-:S10]  /*11b0*/  IMAD.X R12, RZ, RZ, RZ, P1 ;  /* 0x000000ffff0c7224 */ /* 0x000fd400008e06ff */
[----:B------:R-:W2:Y:S01]  /*11c0*/  @P0 LDL R16, [R16+0x8] ;  /* 0x0000080010100983 */ /* 0x000ea20000100800 */
[----:B0-----:R-:W-:-:S04]  /*11d0*/  LEA R14, P1, R10, R14, 0x2 ;  /* 0x0000000e0a0e7211 */ /* 0x001fc800078210ff */
[----:B------:R-:W-:-:S05]  /*11e0*/  LEA.HI.X R15, R10, R15, R12, 0x2, P1 ;  /* 0x0000000f0a0f7211 */ /* 0x000fca00008f140c */
[----:B------:R-:W3:Y:S04]  /*11f0*/  LDG.E.CONSTANT R10, desc[UR6][R14.64+0x4] ;  /* 0x000004060e0a7981 */ /* 0x000ee8000c1e9900 */
[----:B------:R-:W2:Y:S01]  /*1200*/  @P0 LDG.E.CONSTANT R17, desc[UR6][R14.64+0x8] ;  /* 0x000008060e110981 */ /* 0x000ea2000c1e9900 */
[----:B---3--:R-:W-:Y:S01]  /*1210*/  FADD R10, -R10, R13 ;  /* 0x0000000d0a0a7221 */ /* 0x008fe20000000100 */
[----:B--2---:R-:W-:-:S03]  /*1220*/  @P0 FADD R12, R16, -R17 ;  /* 0x80000011100c0221 */ /* 0x004fc60000000000 */
[----:B------:R-:W-:-:S04]  /*1230*/  FFMA R11, R10, R10, R11 ;  /* 0x0000000a0a0b7223 */ /* 0x000fc8000000000b */
[----:B------:R-:W-:-:S07]  /*1240*/  @P0 FFMA R11, R12, R12, R11 ;  /* 0x0000000c0c0b0223 */ /* 0x000fce000000000b */
.L_x_9:
[----:B------:R-:W0:Y:S01]  /*1250*/  LDCU UR4, c[0x0][0x3b0] ;  /* 0x00007600ff0477ac */ /* 0x000e220008000800 */
[----:B------:R-:W-:Y:S01]  /*1260*/  BSSY.RECONVERGENT B0, `(.L_x_12) ;  /* 0x0000019000007945 */ /* 0x000fe20003800200 */
[----:B0-----:R-:W-:-:S04]  /*1270*/  ISETP.GE.AND P0, PT, R9, UR4, PT ;  /* 0x0000000409007c0c */ /* 0x001fc8000bf06270 */
[----:B------:R-:W-:-:S13]  /*1280*/  FSETP.LT.AND P0, PT, R11, R2, !P0 ;  /* 0x000000020b00720b */ /* 0x000fda0004701000 */
[----:B------:R-:W-:Y:S05]  /*1290*/  @!P0 BRA `(.L_x_13) ;  /* 0x0000000000548947 */ /* 0x000fea0003800000 */
[----:B------:R-:W0:Y:S01]  /*12a0*/  LDC.64 R12, c[0x0][0x390] ;  /* 0x0000e400ff0c7b82 */ /* 0x000e220000000a00 */
[----:B------:R-:W-:Y:S01]  /*12b0*/  IMAD R10, R0, UR4, R9 ;  /* 0x00000004000a7c24 */ /* 0x000fe2000f8e0209 */
[----:B------:R-:W-:Y:S01]  /*12c0*/  IADD3 R14, PT, PT, R11, -0xd000000, RZ ;  /* 0xf30000000b0e7810 */ /* 0x000fe20007ffe0ff */
[----:B------:R1:W2:Y:S01]  /*12d0*/  MUFU.RSQ R16, R11 ;  /* 0x0000000b00107308 */ /* 0x0002a20000001400 */
[----:B------:R-:W-:Y:S02]  /*12e0*/  BSSY.RECONVERGENT B1, `(.L_x_14) ;  /* 0x000000c000017945 */ /* 0x000fe40003800200 */
[----:B------:R-:W-:Y:S01]  /*12f0*/  ISETP.GT.U32.AND P0, PT, R14, 0x727fffff, PT ;  /* 0x727fffff0e00780c */ /* 0x000fe20003f04070 */
[----:B0-----:R-:W-:-:S05]  /*1300*/  IMAD.WIDE R12, R10, 0x4, R12 ;  /* 0x000000040a0c7825 */ /* 0x001fca00078e020c */
[----:B------:R1:W-:Y:S07]  /*1310*/  STG.E desc[UR6][R12.64], R7 ;  /* 0x000000070c007986 */ /* 0x0003ee000c101906 */
[----:B--2---:R-:W-:Y:S05]  /*1320*/  @!P0 BRA `(.L_x_15) ;  /* 0x00000000000c8947 */ /* 0x004fea0003800000 */
[----:B------:R-:W-:-:S07]  /*1330*/  MOV R17, 0x1350 ;  /* 0x0000135000117802 */ /* 0x000fce0000000f00 */
[----:B-1----:R-:W-:Y:S05]  /*1340*/  CALL.REL.NOINC `($__internal_0_$__cuda_sm20_sqrt_rn_f32_slowpath) ;  /* 0x0000000400c87944 */ /* 0x002fea0003c00000 */
[----:B------:R-:W-:Y:S05]  /*1350*/  BRA `(.L_x_16) ;  /* 0x0000000000107947 */ /* 0x000fea0003800000 */
.L_x_15:
[C---:B-1----:R-:W-:Y:S01]  /*1360*/  FMUL.FTZ R12, R16.reuse, R11 ;  /* 0x0000000b100c7220 */ /* 0x042fe20000410000 */
[----:B------:R-:W-:-:S03]  /*1370*/  FMUL.FTZ R15, R16, 0.5 ;  /* 0x3f000000100f7820 */ /* 0x000fc60000410000 */
[----:B------:R-:W-:-:S04]  /*1380*/  FFMA R11, -R12, R12, R11 ;  /* 0x0000000c0c0b7223 */ /* 0x000fc8000000010b */
[----:B------:R-:W-:-:S07]  /*1390*/  FFMA R15, R11, R15, R12 ;  /* 0x0000000f0b0f7223 */ /* 0x000fce000000000c */
.L_x_16:
[----:B------:R-:W-:Y:S05]  /*13a0*/  BSYNC.RECONVERGENT B1 ;  /* 0x0000000000017941 */ /* 0x000fea0003800200 */
.L_x_14:
[----:B------:R-:W0:Y:S01]  /*13b0*/  LDC.64 R12, c[0x0][0x398] ;  /* 0x0000e600ff0c7b82 */ /* 0x000e220000000a00 */
[----:B------:R-:W-:Y:S01]  /*13c0*/  IADD3 R9, PT, PT, R9, 0x1, RZ ;  /* 0x0000000109097810 */ /* 0x000fe20007ffe0ff */
[----:B0-----:R-:W-:-:S05]  /*13d0*/  IMAD.WIDE R10, R10, 0x4, R12 ;  /* 0x000000040a0a7825 */ /* 0x001fca00078e020c */
[----:B------:R0:W-:Y:S02]  /*13e0*/  STG.E desc[UR6][R10.64], R15 ;  /* 0x0000000f0a007986 */ /* 0x0001e4000c101906 */
.L_x_13:
[----:B------:R-:W-:Y:S05]  /*13f0*/  BSYNC.RECONVERGENT B0 ;  /* 0x0000000000007941 */ /* 0x000fea0003800200 */
.L_x_12:
[----:B------:R-:W1:Y:S01]  /*1400*/  LDCU UR5, c[0x0][0x3a0] ;  /* 0x00007400ff0577ac */ /* 0x000e620008000800 */
[----:B------:R-:W-:-:S04]  /*1410*/  IADD3 R7, PT, PT, R7, 0x1, RZ ;  /* 0x0000000107077810 */ /* 0x000fc80007ffe0ff */
[----:B-1----:R-:W-:-:S13]  /*1420*/  ISETP.NE.AND P0, PT, R7, UR5, PT ;  /* 0x0000000507007c0c */ /* 0x002fda000bf05270 */
[----:B------:R-:W-:Y:S05]  /*1430*/  @!P0 EXIT ;  /* 0x000000000000894d */ /* 0x000fea0003800000 */
[----:B------:R-:W-:Y:S05]  /*1440*/  BRA `(.L_x_17) ;  /* 0xfffffff000cc7947 */ /* 0x000fea000383ffff */
.L_x_6:
[C---:B------:R-:W-:Y:S01]  /*1450*/  ISETP.GE.U32.AND P0, PT, R8.reuse, 0x4, PT ;  /* 0x000000040800780c */ /* 0x040fe20003f06070 */
[----:B------:R-:W-:Y:S01]  /*1460*/  UMOV UR4, URZ ;  /* 0x000000ff00047c82 */ /* 0x000fe20008000000 */
[----:B-12---:R-:W-:Y:S01]  /*1470*/  HFMA2 R3, -RZ, RZ, 0, 0 ;  /* 0x00000000ff037431 */ /* 0x006fe200000001ff */
[----:B------:R-:W-:-:S10]  /*1480*/  LOP3.LUT R14, R8, 0x3, RZ, 0xc0, !PT ;  /* 0x00000003080e7812 */ /* 0x000fd400078ec0ff */
[----:B------:R-:W-:Y:S05]  /*1490*/  @!P0 BRA `(.L_x_18) ;  /* 0x0000000000c08947 */ /* 0x000fea0003800000 */
[----:B------:R-:W0:Y:S01]  /*14a0*/  LDC R9, c[0x0][0x3b0] ;  /* 0x0000ec00ff097b82 */ /* 0x000e220000000800 */
[----:B------:R-:W-:Y:S01]  /*14b0*/  LOP3.LUT R3, R8, 0x7ffffffc, RZ, 0xc0, !PT ;  /* 0x7ffffffc08037812 */ /* 0x000fe200078ec0ff */
[----:B------:R-:W-:Y:S01]  /*14c0*/  UMOV UR4, URZ ;  /* 0x000000ff00047c82 */ /* 0x000fe20008000000 */
[----:B------:R-:W-:-:S05]  /*14d0*/  MOV R8, RZ ;  /* 0x000000ff00087202 */ /* 0x000fca0000000f00 */
[----:B------:R-:W1:Y:S08]  /*14e0*/  LDC.64 R4, c[0x0][0x390] ;  /* 0x0000e400ff047b82 */ /* 0x000e700000000a00 */
[----:B------:R-:W2:Y:S02]  /*14f0*/  LDC.64 R6, c[0x0][0x398] ;  /* 0x0000e600ff067b82 */ /* 0x000ea40000000a00 */
.L_x_23:
[----:B0-----:R-:W-:-:S04]  /*1500*/  ISETP.LE.AND P0, PT, R9, UR4, PT ;  /* 0x0000000409007c0c */ /* 0x001fc8000bf03270 */
[----:B------:R-:W-:-:S13]  /*1510*/  FSETP.LEU.OR P0, PT, R2, RZ, P0 ;  /* 0x000000ff0200720b */ /* 0x000fda000070b400 */
[----:B---34-:R-:W-:Y:S05]  /*1520*/  @P0 BRA `(.L_x_19) ;  /* 0x0000000000180947 */ /* 0x018fea0003800000 */
[----:B------:R-:W-:Y:S01]  /*1530*/  IMAD R13, R0, R9, UR4 ;  /* 0x00000004000d7e24 */ /* 0x000fe2000f8e0209 */
[----:B------:R-:W-:-:S03]  /*1540*/  UIADD3 UR4, UPT, UPT, UR4, 0x1, URZ ;  /* 0x0000000104047890 */ /* 0x000fc6000fffe0ff */
[----:B-1----:R-:W-:-:S04]  /*1550*/  IMAD.WIDE R10, R13, 0x4, R4 ;  /* 0x000000040d0a7825 */ /* 0x002fc800078e0204 */
[----:B--2---:R-:W-:Y:S01]  /*1560*/  IMAD.WIDE R12, R13, 0x4, R6 ;  /* 0x000000040d0c7825 */ /* 0x004fe200078e0206 */
[----:B------:R0:W-:Y:S04]  /*1570*/  STG.E desc[UR6][R10.64], R8 ;  /* 0x000000080a007986 */ /* 0x0001e8000c101906 */
[----:B------:R0:W-:Y:S02]  /*1580*/  STG.E desc[UR6][R12.64], RZ ;  /* 0x000000ff0c007986 */ /* 0x0001e4000c101906 */
.L_x_19:
[----:B------:R-:W-:-:S04]  /*1590*/  ISETP.LE.AND P0, PT, R9, UR4, PT ;  /* 0x0000000409007c0c */ /* 0x000fc8000bf03270 */
[----:B------:R-:W-:-:S13]  /*15a0*/  FSETP.LEU.OR P0, PT, R2, RZ, P0 ;  /* 0x000000ff0200720b */ /* 0x000fda000070b400 */
[----:B------:R-:W-:Y:S05]  /*15b0*/  @P0 BRA `(.L_x_20) ;  /* 0x00000000001c0947 */ /* 0x000fea0003800000 */
[----:B0-----:R-:W-:Y:S01]  /*15c0*/  IMAD R13, R0, R9, UR4 ;  /* 0x00000004000d7e24 */ /* 0x001fe2000f8e0209 */
[----:B------:R-:W-:Y:S01]  /*15d0*/  IADD3 R15, PT, PT, R8, 0x1, RZ ;  /* 0x00000001080f7810 */ /* 0x000fe20007ffe0ff */
[----:B------:R-:W-:Y:S02]  /*15e0*/  UIADD3 UR4, UPT, UPT, UR4, 0x1, URZ ;  /* 0x0000000104047890 */ /* 0x000fe4000fffe0ff */
[----:B-1----:R-:W-:-:S04]  /*15f0*/  IMAD.WIDE R10, R13, 0x4, R4 ;  /* 0x000000040d0a7825 */ /* 0x002fc800078e0204 */
[----:B--2---:R-:W-:Y:S01]  /*1600*/  IMAD.WIDE R12, R13, 0x4, R6 ;  /* 0x000000040d0c7825 */ /* 0x004fe200078e0206 */
[----:B------:R3:W-:Y:S04]  /*1610*/  STG.E desc[UR6][R10.64], R15 ;  /* 0x0000000f0a007986 */ /* 0x0007e8000c101906 */
[----:B------:R3:W-:Y:S02]  /*1620*/  STG.E desc[UR6][R12.64], RZ ;  /* 0x000000ff0c007986 */ /* 0x0007e4000c101906 */
.L_x_20:
[----:B------:R-:W-:-:S04]  /*1630*/  ISETP.LE.AND P0, PT, R9, UR4, PT ;  /* 0x0000000409007c0c */ /* 0x000fc8000bf03270 */
[----:B------:R-:W-:-:S13]  /*1640*/  FSETP.LEU.OR P0, PT, R2, RZ, P0 ;  /* 0x000000ff0200720b */ /* 0x000fda000070b400 */
[----:B------:R-:W-:Y:S05]  /*1650*/  @P0 BRA `(.L_x_21) ;  /* 0x00000000001c0947 */ /* 0x000fea0003800000 */
[----:B0--3--:R-:W-:Y:S01]  /*1660*/  IMAD R13, R0, R9, UR4 ;  /* 0x00000004000d7e24 */ /* 0x009fe2000f8e0209 */
[----:B------:R-:W-:Y:S01]  /*1670*/  IADD3 R15, PT, PT, R8, 0x2, RZ ;  /* 0x00000002080f7810 */ /* 0x000fe20007ffe0ff */
[----:B------:R-:W-:Y:S02]  /*1680*/  UIADD3 UR4, UPT, UPT, UR4, 0x1, URZ ;  /* 0x0000000104047890 */ /* 0x000fe4000fffe0ff */
[----:B-1----:R-:W-:-:S04]  /*1690*/  IMAD.WIDE R10, R13, 0x4, R4 ;  /* 0x000000040d0a7825 */ /* 0x002fc800078e0204 */
[----:B--2---:R-:W-:Y:S01]  /*16a0*/  IMAD.WIDE R12, R13, 0x4, R6 ;  /* 0x000000040d0c7825 */ /* 0x004fe200078e0206 */
[----:B------:R4:W-:Y:S04]  /*16b0*/  STG.E desc[UR6][R10.64], R15 ;  /* 0x0000000f0a007986 */ /* 0x0009e8000c101906 */
[----:B------:R4:W-:Y:S02]  /*16c0*/  STG.E desc[UR6][R12.64], RZ ;  /* 0x000000ff0c007986 */ /* 0x0009e4000c101906 */
.L_x_21:
[----:B------:R-:W-:-:S04]  /*16d0*/  ISETP.LE.AND P0, PT, R9, UR4, PT ;  /* 0x0000000409007c0c */ /* 0x000fc8000bf03270 */
[----:B------:R-:W-:-:S13]  /*16e0*/  FSETP.LEU.OR P0, PT, R2, RZ, P0 ;  /* 0x000000ff0200720b */ /* 0x000fda000070b400 */
[----:B------:R-:W-:Y:S05]  /*16f0*/  @P0 BRA `(.L_x_22) ;  /* 0x00000000001c0947 */ /* 0x000fea0003800000 */
[----:B0--34-:R-:W-:Y:S01]  /*1700*/  IMAD R13, R0, R9, UR4 ;  /* 0x00000004000d7e24 */ /* 0x019fe2000f8e0209 */
[----:B------:R-:W-:Y:S01]  /*1710*/  IADD3 R15, PT, PT, R8, 0x3, RZ ;  /* 0x00000003080f7810 */ /* 0x000fe20007ffe0ff */
[----:B------:R-:W-:Y:S02]  /*1720*/  UIADD3 UR4, UPT, UPT, UR4, 0x1, URZ ;  /* 0x0000000104047890 */ /* 0x000fe4000fffe0ff */
[----:B-1----:R-:W-:-:S04]  /*1730*/  IMAD.WIDE R10, R13, 0x4, R4 ;  /* 0x000000040d0a7825 */ /* 0x002fc800078e0204 */
[----:B--2---:R-:W-:Y:S01]  /*1740*/  IMAD.WIDE R12, R13, 0x4, R6 ;  /* 0x000000040d0c7825 */ /* 0x004fe200078e0206 */
[----:B------:R0:W-:Y:S04]  /*1750*/  STG.E desc[UR6][R10.64], R15 ;  /* 0x0000000f0a007986 */ /* 0x0001e8000c101906 */
[----:B------:R0:W-:Y:S02]  /*1760*/  STG.E desc[UR6][R12.64], RZ ;  /* 0x000000ff0c007986 */ /* 0x0001e4000c101906 */
.L_x_22:
[----:B0-----:R-:W-:-:S05]  /*1770*/  VIADD R8, R8, 0x4 ;  /* 0x0000000408087836 */ /* 0x001fca0000000000 */
[----:B------:R-:W-:-:S13]  /*1780*/  ISETP.NE.AND P0, PT, R8, R3, PT ;  /* 0x000000030800720c */ /* 0x000fda0003f05270 */
[----:B------:R-:W-:Y:S05]  /*1790*/  @P0 BRA `(.L_x_23) ;  /* 0xfffffffc00580947 */ /* 0x000fea000383ffff */
.L_x_18:
[----:B------:R-:W-:-:S13]  /*17a0*/  ISETP.NE.AND P0, PT, R14, RZ, PT ;  /* 0x000000ff0e00720c */ /* 0x000fda0003f05270 */
[----:B------:R-:W-:Y:S05]  /*17b0*/  @!P0 EXIT ;  /* 0x000000000000894d */ /* 0x000fea0003800000 */
[----:B------:R-:W-:-:S13]  /*17c0*/  ISETP.NE.AND P0, PT, R14, 0x1, PT ;  /* 0x000000010e00780c */ /* 0x000fda0003f05270 */
[----:B------:R-:W-:Y:S05]  /*17d0*/  @!P0 BRA `(.L_x_24) ;  /* 0x0000000000648947 */ /* 0x000fea0003800000 */
[----:B------:R-:W0:Y:S02]  /*17e0*/  LDC R9, c[0x0][0x3b0] ;  /* 0x0000ec00ff097b82 */ /* 0x000e240000000800 */
[----:B0-----:R-:W-:-:S04]  /*17f0*/  ISETP.LE.AND P0, PT, R9, UR4, PT ;  /* 0x0000000409007c0c */ /* 0x001fc8000bf03270 */
[----:B------:R-:W-:-:S13]  /*1800*/  FSETP.LEU.OR P0, PT, R2, RZ, P0 ;  /* 0x000000ff0200720b */ /* 0x000fda000070b400 */
[----:B------:R-:W-:Y:S05]  /*1810*/  @P0 BRA `(.L_x_25) ;  /* 0x0000000000200947 */ /* 0x000fea0003800000 */
[----:B-1----:R-:W0:Y:S01]  /*1820*/  LDC.64 R4, c[0x0][0x390] ;  /* 0x0000e400ff047b82 */ /* 0x002e220000000a00 */
[----:B---34-:R-:W-:Y:S01]  /*1830*/  IMAD R11, R0, R9, UR4 ;  /* 0x00000004000b7e24 */ /* 0x018fe2000f8e0209 */
[----:B------:R-:W-:-:S06]  /*1840*/  UIADD3 UR4, UPT, UPT, UR4, 0x1, URZ ;  /* 0x0000000104047890 */ /* 0x000fcc000fffe0ff */
[----:B--2---:R-:W1:Y:S01]  /*1850*/  LDC.64 R6, c[0x0][0x398] ;  /* 0x0000e600ff067b82 */ /* 0x004e620000000a00 */
[----:B0-----:R-:W-:-:S05]  /*1860*/  IMAD.WIDE R4, R11, 0x4, R4 ;  /* 0x000000040b047825 */ /* 0x001fca00078e0204 */
[----:B------:R0:W-:Y:S01]  /*1870*/  STG.E desc[UR6][R4.64], R3 ;  /* 0x0000000304007986 */ /* 0x0001e2000c101906 */
[----:B-1----:R-:W-:-:S05]  /*1880*/  IMAD.WIDE R6, R11, 0x4, R6 ;  /* 0x000000040b067825 */ /* 0x002fca00078e0206 */
[----:B------:R0:W-:Y:S02]  /*1890*/  STG.E desc[UR6][R6.64], RZ ;  /* 0x000000ff06007986 */ /* 0x0001e4000c101906 */
.L_x_25:
[----:B------:R-:W-:-:S04]  /*18a0*/  ISETP.LE.AND P0, PT, R9, UR4, PT ;  /* 0x0000000409007c0c */ /* 0x000fc8000bf03270 */
[----:B------:R-:W-:-:S13]  /*18b0*/  FSETP.LEU.OR P0, PT, R2, RZ, P0 ;  /* 0x000000ff0200720b */ /* 0x000fda000070b400 */
[----:B------:R-:W-:Y:S05]  /*18c0*/  @P0 BRA `(.L_x_26) ;  /* 0x0000000000240947 */ /* 0x000fea0003800000 */
[----:B01----:R-:W0:Y:S01]  /*18d0*/  LDC.64 R4, c[0x0][0x390] ;  /* 0x0000e400ff047b82 */ /* 0x003e220000000a00 */
[----:B---34-:R-:W-:Y:S01]  /*18e0*/  IMAD R11, R0, R9, UR4 ;  /* 0x00000004000b7e24 */ /* 0x018fe2000f8e0209 */
[----:B------:R-:W-:Y:S01]  /*18f0*/  IADD3 R9, PT, PT, R3, 0x1, RZ ;  /* 0x0000000103097810 */ /* 0x000fe20007ffe0ff */
[----:B------:R-:W-:-:S05]  /*1900*/  UIADD3 UR4, UPT, UPT, UR4, 0x1, URZ ;  /* 0x0000000104047890 */ /* 0x000fca000fffe0ff */
[----:B--2---:R-:W1:Y:S01]  /*1910*/  LDC.64 R6, c[0x0][0x398] ;  /* 0x0000e600ff067b82 */ /* 0x004e620000000a00 */
[----:B0-----:R-:W-:-:S05]  /*1920*/  IMAD.WIDE R4, R11, 0x4, R4 ;  /* 0x000000040b047825 */ /* 0x001fca00078e0204 */
[----:B------:R0:W-:Y:S01]  /*1930*/  STG.E desc[UR6][R4.64], R9 ;  /* 0x0000000904007986 */ /* 0x0001e2000c101906 */
[----:B-1----:R-:W-:-:S05]  /*1940*/  IMAD.WIDE R6, R11, 0x4, R6 ;  /* 0x000000040b067825 */ /* 0x002fca00078e0206 */
[----:B------:R0:W-:Y:S02]  /*1950*/  STG.E desc[UR6][R6.64], RZ ;  /* 0x000000ff06007986 */ /* 0x0001e4000c101906 */
.L_x_26:
[----:B0-----:R-:W-:-:S07]  /*1960*/  IADD3 R3, PT, PT, R3, 0x2, RZ ;  /* 0x0000000203037810 */ /* 0x001fce0007ffe0ff */
.L_x_24:
[----:B-1----:R-:W0:Y:S02]  /*1970*/  LDC R4, c[0x0][0x3a0] ;  /* 0x0000e800ff047b82 */ /* 0x002e240000000800 */
[----:B0-----:R-:W-:-:S04]  /*1980*/  LOP3.LUT R4, R4, 0x1, RZ, 0xc0, !PT ;  /* 0x0000000104047812 */ /* 0x001fc800078ec0ff */
[----:B------:R-:W-:-:S13]  /*1990*/  ISETP.NE.U32.AND P0, PT, R4, 0x1, PT ;  /* 0x000000010400780c */ /* 0x000fda0003f05070 */
[----:B------:R-:W-:Y:S05]  /*19a0*/  @P0 EXIT ;  /* 0x000000000000094d */ /* 0x000fea0003800000 */
[----:B------:R-:W0:Y:S02]  /*19b0*/  LDC R9, c[0x0][0x3b0] ;  /* 0x0000ec00ff097b82 */ /* 0x000e240000000800 */
[----:B0-----:R-:W-:-:S04]  /*19c0*/  ISETP.LE.AND P0, PT, R9, UR4, PT ;  /* 0x0000000409007c0c */ /* 0x001fc8000bf03270 */
[----:B------:R-:W-:-:S13]  /*19d0*/  FSETP.LEU.OR P0, PT, R2, RZ, P0 ;  /* 0x000000ff0200720b */ /* 0x000fda000070b400 */
[----:B------:R-:W-:Y:S05]  /*19e0*/  @P0 EXIT ;  /* 0x000000000000094d */ /* 0x000fea0003800000 */
[----:B------:R-:W0:Y:S01]  /*19f0*/  LDC.64 R4, c[0x0][0x390] ;  /* 0x0000e400ff047b82 */ /* 0x000e220000000a00 */
[----:B------:R-:W-:-:S07]  /*1a00*/  IMAD R9, R0, R9, UR4 ;  /* 0x0000000400097e24 */ /* 0x000fce000f8e0209 */
[----:B--2---:R-:W1:Y:S01]  /*1a10*/  LDC.64 R6, c[0x0][0x398] ;  /* 0x0000e600ff067b82 */ /* 0x004e620000000a00 */
[----:B0-----:R-:W-:-:S05]  /*1a20*/  IMAD.WIDE R4, R9, 0x4, R4 ;  /* 0x0000000409047825 */ /* 0x001fca00078e0204 */
[----:B------:R-:W-:Y:S01]  /*1a30*/  STG.E desc[UR6][R4.64], R3 ;  /* 0x0000000304007986 */ /* 0x000fe2000c101906 */
[----:B-1----:R-:W-:-:S05]  /*1a40*/  IMAD.WIDE R6, R9, 0x4, R6 ;  /* 0x0000000409067825 */ /* 0x002fca00078e0206 */
[----:B------:R-:W-:Y:S01]  /*1a50*/  STG.E desc[UR6][R6.64], RZ ;  /* 0x000000ff06007986 */ /* 0x000fe2000c101906 */
[----:B------:R-:W-:Y:S05]  /*1a60*/  EXIT ;  /* 0x000000000000794d */ /* 0x000fea0003800000 */
        .weak           $__internal_0_$__cuda_sm20_sqrt_rn_f32_slowpath
        .type           $__internal_0_$__cuda_sm20_sqrt_rn_f32_slowpath,@function
        .size           $__internal_0_$__cuda_sm20_sqrt_rn_f32_slowpath,(.L_x_85 - $__internal_0_$__cuda_sm20_sqrt_rn_f32_slowpath)
$__internal_0_$__cuda_sm20_sqrt_rn_f32_slowpath:
[----:B------:R-:W-:-:S13]  /*1a70*/  LOP3.LUT P0, RZ, R11, 0x7fffffff, RZ, 0xc0, !PT ;  /* 0x7fffffff0bff7812 */ /* 0x000fda000780c0ff */
[----:B------:R-:W-:Y:S01]  /*1a80*/  @!P0 MOV R12, R11 ;  /* 0x0000000b000c8202 */ /* 0x000fe20000000f00 */
[----:B------:R-:W-:Y:S06]  /*1a90*/  @!P0 BRA `(.L_x_27) ;  /* 0x0000000000408947 */ /* 0x000fec0003800000 */
[----:B------:R-:W-:-:S13]  /*1aa0*/  FSETP.GEU.FTZ.AND P0, PT, R11, RZ, PT ;  /* 0x000000ff0b00720b */ /* 0x000fda0003f1e000 */
[----:B------:R-:W-:Y:S01]  /*1ab0*/  @!P0 MOV R12, 0x7fffffff ;  /* 0x7fffffff000c8802 */ /* 0x000fe20000000f00 */
[----:B------:R-:W-:Y:S06]  /*1ac0*/  @!P0 BRA `(.L_x_27) ;  /* 0x0000000000348947 */ /* 0x000fec0003800000 */
[----:B------:R-:W-:-:S13]  /*1ad0*/  FSETP.GTU.FTZ.AND P0, PT, |R11|, +INF , PT ;  /* 0x7f8000000b00780b */ /* 0x000fda0003f1c200 */
[----:B------:R-:W-:Y:S01]  /*1ae0*/  @P0 FADD.FTZ R12, R11, 1 ;  /* 0x3f8000000b0c0421 */ /* 0x000fe20000010000 */
[----:B------:R-:W-:Y:S06]  /*1af0*/  @P0 BRA `(.L_x_27) ;  /* 0x0000000000280947 */ /* 0x000fec0003800000 */
[----:B------:R-:W-:-:S13]  /*1b00*/  FSETP.NEU.FTZ.AND P0, PT, |R11|, +INF , PT ;  /* 0x7f8000000b00780b */ /* 0x000fda0003f1d200 */
[----:B------:R-:W-:-:S04]  /*1b10*/  @P0 FFMA R13, R11, 1.84467440737095516160e+19, RZ ;  /* 0x5f8000000b0d0823 */ /* 0x000fc800000000ff */
[----:B------:R-:W0:Y:S02]  /*1b20*/  @P0 MUFU.RSQ R12, R13 ;  /* 0x0000000d000c0308 */ /* 0x000e240000001400 */
[----:B0-----:R-:W-:Y:S01]  /*1b30*/  @P0 FMUL.FTZ R14, R13, R12 ;  /* 0x0000000c0d0e0220 */ /* 0x001fe20000410000 */
[----:B------:R-:W-:Y:S01]  /*1b40*/  @P0 FMUL.FTZ R16, R12, 0.5 ;  /* 0x3f0000000c100820 */ /* 0x000fe20000410000 */
[----:B------:R-:W-:Y:S02]  /*1b50*/  @!P0 MOV R12, R11 ;  /* 0x0000000b000c8202 */ /* 0x000fe40000000f00 */
[----:B------:R-:W-:-:S04]  /*1b60*/  @P0 FADD.FTZ R15, -R14, -RZ ;  /* 0x800000ff0e0f0221 */ /* 0x000fc80000010100 */
[----:B------:R-:W-:-:S04]  /*1b70*/  @P0 FFMA R15, R14, R15, R13 ;  /* 0x0000000f0e0f0223 */ /* 0x000fc8000000000d */
[----:B------:R-:W-:-:S04]  /*1b80*/  @P0 FFMA R15, R15, R16, R14 ;  /* 0x000000100f0f0223 */ /* 0x000fc8000000000e */
[----:B------:R-:W-:-:S07]  /*1b90*/  @P0 FMUL.FTZ R12, R15, 2.3283064365386962891e-10 ;  /* 0x2f8000000f0c0820 */ /* 0x000fce0000410000 */
.L_x_27:
[----:B------:R-:W-:Y:S01]  /*1ba0*/  HFMA2 R13, -RZ, RZ, 0, 0 ;  /* 0x00000000ff0d7431 */ /* 0x000fe200000001ff */
[----:B------:R-:W-:Y:S02]  /*1bb0*/  MOV R15, R12 ;  /* 0x0000000c000f7202 */ /* 0x000fe40000000f00 */
[----:B------:R-:W-:-:S04]  /*1bc0*/  MOV R12, R17 ;  /* 0x00000011000c7202 */ /* 0x000fc80000000f00 */
[----:B------:R-:W-:Y:S05]  /*1bd0*/  RET.REL.NODEC R12 `(_Z28ball_query_bruteforce_kernelPKfS0_PiPfiiifi) ;  /* 0xffffffe40c087950 */ /* 0x000fea0003c3ffff */
.L_x_28:
[----:B------:R-:W-:-:S00]  /*1be0*/  BRA `(.L_x_28) ;  /* 0xfffffffc00fc7947 */ /* 0x000fc0000383ffff */
[----:B------:R-:W-:-:S00]  /*1bf0*/  NOP ;  /* 0x0000000000007918 */ /* 0x000fc00000000000 */
        /* <DEDUP_REMOVED lines=8> */
.L_x_85:


//--------------------- .text._Z21knn_bruteforce_kernelPKfS0_PiPfiiii --------------------------
	.section	.text._Z21knn_bruteforce_kernelPKfS0_PiPfiiii,"ax",@progbits
	.align	128
        .global         _Z21knn_bruteforce_kernelPKfS0_PiPfiiii
        .type           _Z21knn_bruteforce_kernelPKfS0_PiPfiiii,@function
        .size           _Z21knn_bruteforce_kernelPKfS0_PiPfiiii,(.L_x_87 - _Z21knn_bruteforce_kernelPKfS0_PiPfiiii)
        .other          _Z21knn_bruteforce_kernelPKfS0_PiPfiiii,@"STO_CUDA_ENTRY STV_DEFAULT"
_Z21knn_bruteforce_kernelPKfS0_PiPfiiii:
.text._Z21knn_bruteforce_kernelPKfS0_PiPfiiii:
[----:B------:R-:W0:Y:S01]  /*0000*/  LDC R1, c[0x0][0x37c] ;  /* 0x0000df00ff017b82 */ /* 0x000e220000000800 */
[----:B------:R-:W1:Y:S07]  /*0010*/  S2R R0, SR_TID.X ;  /* 0x0000000000007919 */ /* 0x000e6e0000002100 */
[----:B------:R-:W1:Y:S01]  /*0020*/  S2UR UR4, SR_CTAID.X ;  /* 0x00000000000479c3 */ /* 0x000e620000002500 */
[----:B------:R-:W2:Y:S01]  /*0030*/  LDCU UR5, c[0x0][0x3a4] ;  /* 0x00007480ff0577ac */ /* 0x000ea20008000800 */
[----:B0-----:R-:W-:-:S06]  /*0040*/  VIADD R1, R1, 0xfffffef0 ;  /* 0xfffffef001017836 */ /* 0x001fcc0000000000 */
[----:B------:R-:W1:Y:S02]  /*0050*/  LDC R3, c[0x0][0x360] ;  /* 0x0000d800ff037b82 */ /* 0x000e640000000800 */
[----:B-1----:R-:W-:-:S05]  /*0060*/  IMAD R3, R3, UR4, R0 ;  /* 0x0000000403037c24 */ /* 0x002fca000f8e0200 */
[----:B--2---:R-:W-:-:S13]  /*0070*/  ISETP.GE.AND P0, PT, R3, UR5, PT ;  /* 0x0000000503007c0c */ /* 0x004fda000bf06270 */
[----:B------:R-:W-:Y:S05]  /*0080*/  @P0 EXIT ;  /* 0x000000000000094d */ /* 0x000fea0003800000 */
[----:B------:R-:W0:Y:S01]  /*0090*/  LDC R23, c[0x0][0x3ac] ;  /* 0x0000eb00ff177b82 */ /* 0x000e220000000800 */
[----:B------:R-:W-:Y:S01]  /*00a0*/  VIADD R0, R1, 0x80 ;  /* 0x0000008001007836 */ /* 0x000fe20000000000 */
[----:B0-----:R-:W-:-:S13]  /*00b0*/  ISETP.GE.AND P0, PT, R23, 0x1, PT ;  /* 0x000000011700780c */ /* 0x001fda0003f06270 */
[----:B------:R-:W-:Y:S05]  /*00c0*/  @!P0 BRA `(.L_x_29) ;  /* 0x0000000400408947 */ /* 0x000fea0003800000 */
[C---:B------:R-:W-:Y:S01]  /*00d0*/  ISETP.GE.U32.AND P0, PT, R23.reuse, 0x10, PT ;  /* 0x000000101700780c */ /* 0x040fe20003f06070 */
[----:B------:R-:W-:Y:S01]  /*00e0*/  HFMA2 R2, -RZ, RZ, 0, 0 ;  /* 0x00000000ff027431 */ /* 0x000fe200000001ff */
[----:B------:R-:W-:-:S04]  /*00f0*/  LOP3.LUT R14, R23, 0xf, RZ, 0xc0, !PT ;  /* 0x0000000f170e7812 */ /* 0x000fc800078ec0ff */
[----:B------:R-:W-:-:S07]  /*0100*/  ISETP.NE.AND P1, PT, R14, RZ, PT ;  /* 0x000000ff0e00720c */ /* 0x000fce0003f25270 */
[----:B------:R-:W-:Y:S06]  /*0110*/  @!P0 BRA `(.L_x_30) ;  /* 0x0000000000588947 */ /* 0x000fec0003800000 */
[----:B------:R-:W-:Y:S01]  /*0120*/  LOP3.LUT R2, R23, 0x7ffffff0, RZ, 0xc0, !PT ;  /* 0x7ffffff017027812 */ /* 0x000fe200078ec0ff */
[----:B------:R-:W-:Y:S01]  /*0130*/  IMAD.MOV.U32 R12, RZ, RZ, RZ ;  /* 0x000000ffff0c7224 */ /* 0x000fe200078e00ff */
[----:B------:R-:W-:Y:S01]  /*0140*/  MOV R5, 0x501502f9 ;  /* 0x501502f900057802 */ /* 0x000fe20000000f00 */
[----:B------:R-:W-:Y:S01]  /*0150*/  IMAD.MOV.U32 R4, RZ, RZ, 0x501502f9 ;  /* 0x501502f9ff047424 */ /* 0x000fe200078e00ff */
[----:B------:R-:W-:Y:S01]  /*0160*/  MOV R8, 0xffffffff ;  /* 0xffffffff00087802 */ /* 0x000fe20000000f00 */
[----:B------:R-:W-:Y:S01]  /*0170*/  IMAD.MOV.U32 R6, RZ, RZ, 0x501502f9 ;  /* 0x501502f9ff067424 */ /* 0x000fe200078e00ff */
[----:B------:R-:W-:Y:S01]  /*0180*/  MOV R11, 0xffffffff ;  /* 0xffffffff000b7802 */ /* 0x000fe20000000f00 */
[----:B------:R-:W-:Y:S02]  /*0190*/  IMAD.MOV.U32 R7, RZ, RZ, 0x501502f9 ;  /* 0x501502f9ff077424 */ /* 0x000fe400078e00ff */
[----:B------:R-:W-:Y:S02]  /*01a0*/  IMAD.MOV.U32 R9, RZ, RZ, -0x1 ;  /* 0xffffffffff097424 */ /* 0x000fe400078e00ff */
[----:B------:R-:W-:-:S07]  /*01b0*/  IMAD.MOV.U32 R10, RZ, RZ, -0x1 ;  /* 0xffffffffff0a7424 */ /* 0x000fce00078e00ff */
.L_x_31:
[C---:B0-----:R-:W-:Y:S02]  /*01c0*/  IMAD R13, R12.reuse, 0x4, R1 ;  /* 0x000000040c0d7824 */ /* 0x041fe400078e0201 */
[----:B------:R-:W-:-:S03]  /*01d0*/  VIADD R12, R12, 0x10 ;  /* 0x000000100c0c7836 */ /* 0x000fc60000000000 */
[----:B------:R0:W-:Y:S02]  /*01e0*/  STL.128 [R13], R4 ;  /* 0x000000040d007387 */ /* 0x0001e40000100c00 */
[----:B------:R-:W-:Y:S02]  /*01f0*/  ISETP.NE.AND P0, PT, R12, R2, PT ;  /* 0x000000020c00720c */ /* 0x000fe40003f05270 */
[----:B------:R0:W-:Y:S04]  /*0200*/  STL.128 [R13+0x80], R8 ;  /* 0x000080080d007387 */ /* 0x0001e80000100c00 */
[----:B------:R0:W-:Y:S04]  /*0210*/  STL.128 [R13+0x10], R4 ;  /* 0x000010040d007387 */ /* 0x0001e80000100c00 */
[----:B------:R0:W-:Y:S04]  /*0220*/  STL.128 [R13+0x90], R8 ;  /* 0x000090080d007387 */ /* 0x0001e80000100c00 */
[----:B------:R0:W-:Y:S04]  /*0230*/  STL.128 [R13+0x20], R4 ;  /* 0x000020040d007387 */ /* 0x0001e80000100c00 */
[----:B------:R0:W-:Y:S04]  /*0240*/  STL.128 [R13+0xa0], R8 ;  /* 0x0000a0080d007387 */ /* 0x0001e80000100c00 */
[----:B------:R0:W-:Y:S04]  /*0250*/  STL.128 [R13+0x30], R4 ;  /* 0x000030040d007387 */ /* 0x0001e80000100c00 */
[----:B------:R0:W-:Y:S01]  /*0260*/  STL.128 [R13+0xb0], R8 ;  /* 0x0000b0080d007387 */ /* 0x0001e20000100c00 */
[----:B------:R-:W-:Y:S05]  /*0270*/  @P0 BRA `(.L_x_31) ;  /* 0xfffffffc00d00947 */ /* 0x000fea000383ffff */
.L_x_30:
[----:B------:R-:W-:Y:S05]  /*0280*/  @!P1 BRA `(.L_x_29) ;  /* 0x0000000000d09947 */ /* 0x000fea0003800000 */
[----:B------:R-:W-:Y:S02]  /*0290*/  ISETP.GE.U32.AND P0, PT, R14, 0x8, PT ;  /* 0x000000080e00780c */ /* 0x000fe40003f06070 */
[----:B0-----:R-:W-:-:S04]  /*02a0*/  LOP3.LUT R6, R23, 0x7, RZ, 0xc0, !PT ;  /* 0x0000000717067812 */ /* 0x001fc800078ec0ff */
[----:B------:R-:W-:-:S07]  /*02b0*/  ISETP.NE.AND P1, PT, R6, RZ, PT ;  /* 0x000000ff0600720c */ /* 0x000fce0003f25270 */
[----:B------:R-:W-:Y:S06]  /*02c0*/  @!P0 BRA `(.L_x_32) ;  /* 0x0000000000508947 */ /* 0x000fec0003800000 */
[C---:B------:R-:W-:Y:S01]  /*02d0*/  LEA R4, R2.reuse, R1, 0x2 ;  /* 0x0000000102047211 */ /* 0x040fe200078e10ff */
[----:B------:R-:W-:Y:S01]  /*02e0*/  IMAD.MOV.U32 R5, RZ, RZ, 0x501502f9 ;  /* 0x501502f9ff057424 */ /* 0x000fe200078e00ff */
[----:B------:R-:W-:Y:S01]  /*02f0*/  IADD3 R2, PT, PT, R2, 0x8, RZ ;  /* 0x0000000802027810 */ /* 0x000fe20007ffe0ff */
[----:B------:R-:W-:-:S03]  /*0300*/  IMAD.MOV.U32 R7, RZ, RZ, -0x1 ;  /* 0xffffffffff077424 */ /* 0x000fc600078e00ff */
[----:B------:R0:W-:Y:S04]  /*0310*/  STL [R4], R5 ;  /* 0x0000000504007387 */ /* 0x0001e80000100800 */
[----:B------:R0:W-:Y:S04]  /*0320*/  STL [R4+0x4], R5 ;  /* 0x0000040504007387 */ /* 0x0001e80000100800 */
        /* <DEDUP_REMOVED lines=13> */
[----:B------:R0:W-:Y:S02]  /*0400*/  STL [R4+0x9c], R7 ;  /* 0x00009c0704007387 */ /* 0x0001e40000100800 */
.L_x_32:
[----:B------:R-:W-:Y:S05]  /*0410*/  @!P1 BRA `(.L_x_29) ;  /* 0x00000000006c9947 */ /* 0x000fea0003800000 */
[----:B------:R-:W-:Y:S02]  /*0420*/  ISETP.GE.U32.AND P0, PT, R6, 0x4, PT ;  /* 0x000000040600780c */ /* 0x000fe40003f06070 */
[----:B------:R-:W-:-:S04]  /*0430*/  LOP3.LUT R8, R23, 0x3, RZ, 0xc0, !PT ;  /* 0x0000000317087812 */ /* 0x000fc800078ec0ff */
[----:B------:R-:W-:-:S07]  /*0440*/  ISETP.NE.AND P1, PT, R8, RZ, PT ;  /* 0x000000ff0800720c */ /* 0x000fce0003f25270 */
[----:B------:R-:W-:Y:S06]  /*0450*/  @!P0 BRA `(.L_x_33) ;  /* 0x0000000000308947 */ /* 0x000fec0003800000 */
[C---:B0-----:R-:W-:Y:S01]  /*0460*/  IMAD R4, R2.reuse, 0x4, R1 ;  /* 0x0000000402047824 */ /* 0x041fe200078e0201 */
[----:B------:R-:W-:Y:S01]  /*0470*/  MOV R7, 0xffffffff ;  /* 0xffffffff00077802 */ /* 0x000fe20000000f00 */
[----:B------:R-:W-:Y:S02]  /*0480*/  IMAD.MOV.U32 R5, RZ, RZ, 0x501502f9 ;  /* 0x501502f9ff057424 */ /* 0x000fe400078e00ff */
[----:B------:R-:W-:Y:S02]  /*0490*/  VIADD R2, R2, 0x4 ;  /* 0x0000000402027836 */ /* 0x000fe40000000000 */
[----:B------:R1:W-:Y:S04]  /*04a0*/  STL [R4+0x80], R7 ;  /* 0x0000800704007387 */ /* 0x0003e80000100800 */
[----:B------:R1:W-:Y:S04]  /*04b0*/  STL [R4], R5 ;  /* 0x0000000504007387 */ /* 0x0003e80000100800 */
[----:B------:R1:W-:Y:S04]  /*04c0*/  STL [R4+0x4], R5 ;  /* 0x0000040504007387 */ /* 0x0003e80000100800 */
[----:B------:R1:W-:Y:S04]  /*04d0*/  STL [R4+0x8], R5 ;  /* 0x0000080504007387 */ /* 0x0003e80000100800 */
[----:B------:R1:W-:Y:S04]  /*04e0*/  STL [R4+0xc], R5 ;  /* 0x00000c0504007387 */ /* 0x0003e80000100800 */
[----:B------:R1:W-:Y:S04]  /*04f0*/  STL [R4+0x84], R7 ;  /* 0x0000840704007387 */ /* 0x0003e80000100800 */
[----:B------:R1:W-:Y:S04]  /*0500*/  STL [R4+0x88], R7 ;  /* 0x0000880704007387 */ /* 0x0003e80000100800 */
[----:B------:R1:W-:Y:S02]  /*0510*/  STL [R4+0x8c], R7 ;  /* 0x00008c0704007387 */ /* 0x0003e40000100800 */
.L_x_33:
[----:B------:R-:W-:Y:S05]  /*0520*/  @!P1 BRA `(.L_x_29) ;  /* 0x0000000000289947 */ /* 0x000fea0003800000 */
[----:B01----:R-:W-:Y:S01]  /*0530*/  IMAD.MOV.U32 R5, RZ, RZ, 0x501502f9 ;  /* 0x501502f9ff057424 */ /* 0x003fe200078e00ff */
[----:B------:R-:W-:Y:S01]  /*0540*/  MOV R7, 0xffffffff ;  /* 0xffffffff00077802 */ /* 0x000fe20000000f00 */
[----:B------:R-:W-:-:S06]  /*0550*/  UMOV UR4, URZ ;  /* 0x000000ff00047c82 */ /* 0x000fcc0008000000 */
.L_x_34:
[C---:B------:R-:W-:Y:S01]  /*0560*/  IMAD R4, R2.reuse, 0x4, R1 ;  /* 0x0000000402047824 */ /* 0x040fe200078e0201 */
[----:B------:R-:W-:Y:S01]  /*0570*/  UIADD3 UR4, UPT, UPT, UR4, 0x1, URZ ;  /* 0x0000000104047890 */ /* 0x000fe2000fffe0ff */
[----:B------:R-:W-:-:S03]  /*0580*/  VIADD R2, R2, 0x1 ;  /* 0x0000000102027836 */ /* 0x000fc60000000000 */
[----:B------:R2:W-:Y:S02]  /*0590*/  STL [R4], R5 ;  /* 0x0000000504007387 */ /* 0x0005e40000100800 */
[----:B------:R-:W-:Y:S02]  /*05a0*/  ISETP.NE.AND P0, PT, R8, UR4, PT ;  /* 0x0000000408007c0c */ /* 0x000fe4000bf05270 */
[----:B------:R2:W-:Y:S11]  /*05b0*/  STL [R4+0x80], R7 ;  /* 0x0000800704007387 */ /* 0x0005f60000100800 */
[----:B--2---:R-:W-:Y:S05]  /*05c0*/  @P0 BRA `(.L_x_34) ;  /* 0xfffffffc00e40947 */ /* 0x004fea000383ffff */
.L_x_29:
[----:B------:R-:W2:Y:S01]  /*05d0*/  LDC R22, c[0x0][0x3a8] ;  /* 0x0000ea00ff167b82 */ /* 0x000ea20000000800 */
[----:B------:R-:W3:Y:S01]  /*05e0*/  LDCU.64 UR12, c[0x0][0x358] ;  /* 0x00006b00ff0c77ac */ /* 0x000ee20008000a00 */
[----:B------:R-:W-:Y:S02]  /*05f0*/  IADD3 R2, PT, PT, R1, 0x100, RZ ;  /* 0x0000010001027810 */ /* 0x000fe40007ffe0ff */
[----:B--2---:R-:W-:-:S13]  /*0600*/  ISETP.GE.AND P0, PT, R22, 0x1, PT ;  /* 0x000000011600780c */ /* 0x004fda0003f06270 */
[----:B---3--:R-:W-:Y:S05]  /*0610*/  @!P0 BRA `(.L_x_35) ;  /* 0x0000000400688947 */ /* 0x008fea0003800000 */
[C---:B------:R-:W-:Y:S01]  /*0620*/  ISETP.GE.U32.AND P1, PT, R22.reuse, 0x10, PT ;  /* 0x000000101600780c */ /* 0x040fe20003f26070 */
[----:B------:R-:W-:Y:S01]  /*0630*/  IMAD.MOV.U32 R25, RZ, RZ, RZ ;  /* 0x000000ffff197224 */ /* 0x000fe200078e00ff */
[----:B------:R-:W-:-:S04]  /*0640*/  LOP3.LUT R26, R22, 0xf, RZ, 0xc0, !PT ;  /* 0x0000000f161a7812 */ /* 0x000fc800078ec0ff */
[----:B------:R-:W-:-:S07]  /*0650*/  ISETP.NE.AND P2, PT, R26, RZ, PT ;  /* 0x000000ff1a00720c */ /* 0x000fce0003f45270 */
[----:B------:R-:W-:Y:S06]  /*0660*/  @!P1 BRA `(.L_x_36) ;  /* 0x0000000000749947 */ /* 0x000fec0003800000 */
[----:B------:R-:W-:Y:S01]  /*0670*/  LOP3.LUT R25, R22, 0x7ffffff0, RZ, 0xc0, !PT ;  /* 0x7ffffff016197812 */ /* 0x000fe200078ec0ff */
[----:B------:R-:W-:-:S07]  /*0680*/  IMAD.MOV.U32 R24, RZ, RZ, RZ ;  /* 0x000000ffff187224 */ /* 0x000fce00078e00ff */
.L_x_37:
[----:B--2---:R-:W2:Y:S01]  /*0690*/  LDC.64 R20, c[0x0][0x388] ;  /* 0x0000e200ff147b82 */ /* 0x004ea20000000a00 */
[----:B01----:R-:W-:-:S04]  /*06a0*/  IMAD R5, R3, R22, R24 ;  /* 0x0000001603057224 */ /* 0x003fc800078e0218 */
[----:B--2---:R-:W-:-:S05]  /*06b0*/  IMAD.WIDE R20, R5, 0x4, R20 ;  /* 0x0000000405147825 */ /* 0x004fca00078e0214 */
[----:B------:R-:W2:Y:S04]  /*06c0*/  LDG.E.CONSTANT R16, desc[UR12][R20.64] ;  /* 0x0000000c14107981 */ /* 0x000ea8000c1e9900 */
[----:B------:R-:W2:Y:S04]  /*06d0*/  LDG.E.CONSTANT R17, desc[UR12][R20.64+0x4] ;  /* 0x0000040c14117981 */ /* 0x000ea8000c1e9900 */
[----:B------:R-:W2:Y:S04]  /*06e0*/  LDG.E.CONSTANT R18, desc[UR12][R20.64+0x8] ;  /* 0x0000080c14127981 */ /* 0x000ea8000c1e9900 */
[----:B------:R-:W2:Y:S01]  /*06f0*/  LDG.E.CONSTANT R19, desc[UR12][R20.64+0xc] ;  /* 0x00000c0c14137981 */ /* 0x000ea2000c1e9900 */
[----:B------:R-:W-:-:S03]  /*0700*/  LEA R27, R24, R2, 0x2 ;  /* 0x00000002181b7211 */ /* 0x000fc600078e10ff */
[----:B------:R-:W3:Y:S04]  /*0710*/  LDG.E.CONSTANT R4, desc[UR12][R20.64+0x10] ;  /* 0x0000100c14047981 */ /* 0x000ee8000c1e9900 */
[----:B------:R-:W3:Y:S04]  /*0720*/  LDG.E.CONSTANT R5, desc[UR12][R20.64+0x14] ;  /* 0x0000140c14057981 */ /* 0x000ee8000c1e9900 */
[----:B------:R-:W3:Y:S04]  /*0730*/  LDG.E.CONSTANT R6, desc[UR12][R20.64+0x18] ;  /* 0x0000180c14067981 */ /* 0x000ee8000c1e9900 */
[----:B------:R-:W3:Y:S04]  /*0740*/  LDG.E.CONSTANT R7, desc[UR12][R20.64+0x1c] ;  /* 0x00001c0c14077981 */ /* 0x000ee8000c1e9900 */
[----:B------:R-:W4:Y:S04]  /*0750*/  LDG.E.CONSTANT R8, desc[UR12][R20.64+0x20] ;  /* 0x0000200c14087981 */ /* 0x000f28000c1e9900 */
[----:B------:R-:W4:Y:S04]  /*0760*/  LDG.E.CONSTANT R9, desc[UR12][R20.64+0x24] ;  /* 0x0000240c14097981 */ /* 0x000f28000c1e9900 */
[----:B------:R-:W4:Y:S04]  /*0770*/  LDG.E.CONSTANT R10, desc[UR12][R20.64+0x28] ;  /* 0x0000280c140a7981 */ /* 0x000f28000c1e9900 */
[----:B------:R-:W4:Y:S04]  /*0780*/  LDG.E.CONSTANT R11, desc[UR12][R20.64+0x2c] ;  /* 0x00002c0c140b7981 */ /* 0x000f28000c1e9900 */
[----:B------:R-:W5:Y:S04]  /*0790*/  LDG.E.CONSTANT R12, desc[UR12][R20.64+0x30] ;  /* 0x0000300c140c7981 */ /* 0x000f68000c1e9900 */
[----:B------:R-:W5:Y:S04]  /*07a0*/  LDG.E.CONSTANT R13, desc[UR12][R20.64+0x34] ;  /* 0x0000340c140d7981 */ /* 0x000f68000c1e9900 */
[----:B------:R-:W5:Y:S04]  /*07b0*/  LDG.E.CONSTANT R14, desc[UR12][R20.64+0x38] ;  /* 0x0000380c140e7981 */ /* 0x000f68000c1e9900 */
[----:B------:R-:W5:Y:S01]  /*07c0*/  LDG.E.CONSTANT R15, desc[UR12][R20.64+0x3c] ;  /* 0x00003c0c140f7981 */ /* 0x000f62000c1e9900 */
[----:B------:R-:W-:-:S05]  /*07d0*/  VIADD R24, R24, 0x10 ;  /* 0x0000001018187836 */ /* 0x000fca0000000000 */
[----:B------:R-:W-:Y:S01]  /*07e0*/  ISETP.NE.AND P1, PT, R24, R25, PT ;  /* 0x000000191800720c */ /* 0x000fe20003f25270 */
[----:B--2---:R2:W-:Y:S04]  /*07f0*/  STL.128 [R27], R16 ;  /* 0x000000101b007387 */ /* 0x0045e80000100c00 */
[----:B---3--:R2:W-:Y:S04]  /*0800*/  STL.128 [R27+0x10], R4 ;  /* 0x000010041b007387 */ /* 0x0085e80000100c00 */
[----:B----4-:R2:W-:Y:S04]  /*0810*/  STL.128 [R27+0x20], R8 ;  /* 0x000020081b007387 */ /* 0x0105e80000100c00 */
[----:B-----5:R2:W-:Y:S01]  /*0820*/  STL.128 [R27+0x30], R12 ;  /* 0x0000300c1b007387 */ /* 0x0205e20000100c00 */
[----:B------:R-:W-:Y:S05]  /*0830*/  @P1 BRA `(.L_x_37) ;  /* 0xfffffffc00941947 */ /* 0x000fea000383ffff */
.L_x_36:
[----:B------:R-:W-:Y:S05]  /*0840*/  @!P2 BRA `(.L_x_35) ;  /* 0x0000000000dca947 */ /* 0x000fea0003800000 */
[----:B------:R-:W-:Y:S02]  /*0850*/  ISETP.GE.U32.AND P1, PT, R26, 0x8, PT ;  /* 0x000000081a00780c */ /* 0x000fe40003f26070 */
[----:B0-2---:R-:W-:-:S04]  /*0860*/  LOP3.LUT R9, R22, 0x7, RZ, 0xc0, !PT ;  /* 0x0000000716097812 */ /* 0x005fc800078ec0ff */
[----:B------:R-:W-:-:S07]  /*0870*/  ISETP.NE.AND P2, PT, R9, RZ, PT ;  /* 0x000000ff0900720c */ /* 0x000fce0003f45270 */
[----:B------:R-:W-:Y:S06]  /*0880*/  @!P1 BRA `(.L_x_38) ;  /* 0x0000000000549947 */ /* 0x000fec0003800000 */
[----:B-1----:R-:W0:Y:S01]  /*0890*/  LDC.64 R4, c[0x0][0x388] ;  /* 0x0000e200ff047b82 */ /* 0x002e220000000a00 */
        /* <DEDUP_REMOVED lines=10> */
[C---:B------:R-:W-:Y:S01]  /*0940*/  IMAD R7, R25.reuse, 0x4, R2 ;  /* 0x0000000419077824 */ /* 0x040fe200078e0202 */
[----:B------:R-:W-:-:S04]  /*0950*/  IADD3 R25, PT, PT, R25, 0x8, RZ ;  /* 0x0000000819197810 */ /* 0x000fc80007ffe0ff */
        /* <DEDUP_REMOVED lines=8> */
.L_x_38:
[----:B------:R-:W-:Y:S05]  /*09e0*/  @!P2 BRA `(.L_x_35) ;  /* 0x000000000074a947 */ /* 0x000fea0003800000 */
[----:B------:R-:W-:Y:S02]  /*09f0*/  ISETP.GE.U32.AND P1, PT, R9, 0x4, PT ;  /* 0x000000040900780c */ /* 0x000fe40003f26070 */
[----:B------:R-:W-:-:S04]  /*0a00*/  LOP3.LUT R11, R22, 0x3, RZ, 0xc0, !PT ;  /* 0x00000003160b7812 */ /* 0x000fc800078ec0ff */
[----:B------:R-:W-:-:S07]  /*0a10*/  ISETP.NE.AND P2, PT, R11, RZ, PT ;  /* 0x000000ff0b00720c */ /* 0x000fce0003f45270 */
[----:B------:R-:W-:Y:S06]  /*0a20*/  @!P1 BRA `(.L_x_39) ;  /* 0x0000000000349947 */ /* 0x000fec0003800000 */
[----:B-1----:R-:W1:Y:S01]  /*0a30*/  LDC.64 R4, c[0x0][0x388] ;  /* 0x0000e200ff047b82 */ /* 0x002e620000000a00 */
[----:B0-----:R-:W-:-:S04]  /*0a40*/  IMAD R7, R3, R22, R25 ;  /* 0x0000001603077224 */ /* 0x001fc800078e0219 */
[----:B-1----:R-:W-:-:S05]  /*0a50*/  IMAD.WIDE R4, R7, 0x4, R4 ;  /* 0x0000000407047825 */ /* 0x002fca00078e0204 */
[----:B------:R-:W2:Y:S04]  /*0a60*/  LDG.E.CONSTANT R6, desc[UR12][R4.64] ;  /* 0x0000000c04067981 */ /* 0x000ea8000c1e9900 */
[----:B------:R-:W3:Y:S04]  /*0a70*/  LDG.E.CONSTANT R8, desc[UR12][R4.64+0x4] ;  /* 0x0000040c04087981 */ /* 0x000ee8000c1e9900 */
[----:B------:R-:W4:Y:S04]  /*0a80*/  LDG.E.CONSTANT R10, desc[UR12][R4.64+0x8] ;  /* 0x0000080c040a7981 */ /* 0x000f28000c1e9900 */
[----:B------:R-:W5:Y:S01]  /*0a90*/  LDG.E.CONSTANT R12, desc[UR12][R4.64+0xc] ;  /* 0x00000c0c040c7981 */ /* 0x000f62000c1e9900 */
[----:B------:R-:W-:-:S02]  /*0aa0*/  IMAD R7, R25, 0x4, R2 ;  /* 0x0000000419077824 */ /* 0x000fc400078e0202 */
[----:B------:R-:W-:-:S03]  /*0ab0*/  VIADD R25, R25, 0x4 ;  /* 0x0000000419197836 */ /* 0x000fc60000000000 */
[----:B--2---:R2:W-:Y:S04]  /*0ac0*/  STL [R7], R6 ;  /* 0x0000000607007387 */ /* 0x0045e80000100800 */
[----:B---3--:R2:W-:Y:S04]  /*0ad0*/  STL [R7+0x4], R8 ;  /* 0x0000040807007387 */ /* 0x0085e80000100800 */
[----:B----4-:R2:W-:Y:S04]  /*0ae0*/  STL [R7+0x8], R10 ;  /* 0x0000080a07007387 */ /* 0x0105e80000100800 */
[----:B-----5:R2:W-:Y:S02]  /*0af0*/  STL [R7+0xc], R12 ;  /* 0x00000c0c07007387 */ /* 0x0205e40000100800 */
.L_x_39:
[----:B------:R-:W-:Y:S05]  /*0b00*/  @!P2 BRA `(.L_x_35) ;  /* 0x00000000002ca947 */ /* 0x000fea0003800000 */
[----:B012---:R-:W0:Y:S01]  /*0b10*/  LDC.64 R6, c[0x0][0x388] ;  /* 0x0000e200ff067b82 */ /* 0x007e220000000a00 */
[----:B------:R-:W-:-:S05]  /*0b20*/  UMOV UR4, URZ ;  /* 0x000000ff00047c82 */ /* 0x000fca0008000000 */
.L_x_40:
[----:B------:R-:W-:-:S04]  /*0b30*/  IMAD R5, R3, R22, R25 ;  /* 0x0000001603057224 */ /* 0x000fc800078e0219 */
[----:B0--3--:R-:W-:-:S06]  /*0b40*/  IMAD.WIDE R4, R5, 0x4, R6 ;  /* 0x0000000405047825 */ /* 0x009fcc00078e0206 */
[----:B------:R-:W2:Y:S01]  /*0b50*/  LDG.E.CONSTANT R4, desc[UR12][R4.64] ;  /* 0x0000000c04047981 */ /* 0x000ea2000c1e9900 */
[C---:B------:R-:W-:Y:S01]  /*0b60*/  LEA R9, R25.reuse, R2, 0x2 ;  /* 0x0000000219097211 */ /* 0x040fe200078e10ff */
[----:B------:R-:W-:Y:S01]  /*0b70*/  UIADD3 UR4, UPT, UPT, UR4, 0x1, URZ ;  /* 0x0000000104047890 */ /* 0x000fe2000fffe0ff */
[----:B------:R-:W-:-:S05]  /*0b80*/  VIADD R25, R25, 0x1 ;  /* 0x0000000119197836 */ /* 0x000fca0000000000 */
[----:B------:R-:W-:Y:S01]  /*0b90*/  ISETP.NE.AND P1, PT, R11, UR4, PT ;  /* 0x000000040b007c0c */ /* 0x000fe2000bf25270 */
[----:B--2---:R3:W-:-:S12]  /*0ba0*/  STL [R9], R4 ;  /* 0x0000000409007387 */ /* 0x0047d80000100800 */
[----:B------:R-:W-:Y:S05]  /*0bb0*/  @P1 BRA `(.L_x_40) ;  /* 0xfffffffc00dc1947 */ /* 0x000fea000383ffff */
.L_x_35:
[----:B------:R-:W4:Y:S02]  /*0bc0*/  LDCU UR4, c[0x0][0x3a0] ;  /* 0x00007400ff0477ac */ /* 0x000f240008000800 */
[----:B----4-:R-:W-:-:S09]  /*0bd0*/  UISETP.GE.AND UP0, UPT, UR4, 0x1, UPT ;  /* 0x000000010400788c */ /* 0x010fd2000bf06270 */
[----:B------:R-:W-:Y:S05]  /*0be0*/  BRA.U !UP0, `(.L_x_41) ;  /* 0x00000035080c7547 */ /* 0x000fea000b800000 */
[----:B------:R-:W-:Y:S05]  /*0bf0*/  @!P0 BRA `(.L_x_42) ;  /* 0x0000002000ac8947 */ /* 0x000fea0003800000 */
[----:B------:R-:W-:-:S13]  /*0c00*/  ISETP.GE.AND P0, PT, R23, 0x2, PT ;  /* 0x000000021700780c */ /* 0x000fda0003f06270 */
[----:B------:R-:W-:Y:S05]  /*0c10*/  @!P0 BRA `(.L_x_43) ;  /* 0x0000001400d88947 */ /* 0x000fea0003800000 */
[C---:B--2---:R-:W-:Y:S01]  /*0c20*/  VIADD R17, R23.reuse, 0x7 ;  /* 0x0000000717117836 */ /* 0x044fe20000000000 */
[----:B------:R-:W-:Y:S01]  /*0c30*/  IADD3 R19, PT, PT, R23, 0xf, RZ ;  /* 0x0000000f17137810 */ /* 0x000fe20007ffe0ff */
[----:B0-----:R-:W-:Y:S01]  /*0c40*/  IMAD.MOV.U32 R16, RZ, RZ, RZ ;  /* 0x000000ffff107224 */ /* 0x001fe200078e00ff */
[C---:B------:R-:W-:Y:S02]  /*0c50*/  LOP3.LUT R15, R22.reuse, 0x7ffffff0, RZ, 0xc0, !PT ;  /* 0x7ffffff0160f7812 */ /* 0x040fe400078ec0ff */
[----:B-1----:R-:W-:Y:S02]  /*0c60*/  LOP3.LUT R5, R17, 0x7, RZ, 0xc0, !PT ;  /* 0x0000000711057812 */ /* 0x002fe400078ec0ff */
[----:B---3--:R-:W-:Y:S01]  /*0c70*/  LOP3.LUT R4, R19, 0xf, RZ, 0xc0, !PT ;  /* 0x0000000f13047812 */ /* 0x008fe200078ec0ff */
[----:B------:R-:W-:Y:S01]  /*0c80*/  IMAD.MOV R15, RZ, RZ, -R15 ;  /* 0x000000ffff0f7224 */ /* 0x000fe200078e0a0f */
[----:B------:R-:W-:Y:S01]  /*0c90*/  IADD3 R18, PT, PT, R23, -0x1, RZ ;  /* 0xffffffff17127810 */ /* 0x000fe20007ffe0ff */
[----:B------:R-:W-:Y:S01]  /*0ca0*/  VIADD R5, R5, 0xffffffff ;  /* 0xffffffff05057836 */ /* 0x000fe20000000000 */
[----:B------:R-:W-:Y:S01]  /*0cb0*/  LOP3.LUT R14, R22, 0xf, RZ, 0xc0, !PT ;  /* 0x0000000f160e7812 */ /* 0x000fe200078ec0ff */
[----:B------:R-:W-:Y:S01]  /*0cc0*/  VIADD R4, R4, 0xffffffff ;  /* 0xffffffff04047836 */ /* 0x000fe20000000000 */
[----:B------:R-:W-:-:S02]  /*0cd0*/  LOP3.LUT R13, R22, 0x7, RZ, 0xc0, !PT ;  /* 0x00000007160d7812 */ /* 0x000fc400078ec0ff */
[----:B------:R-:W-:Y:S02]  /*0ce0*/  ISETP.GE.U32.AND P0, PT, R5, 0x3, PT ;  /* 0x000000030500780c */ /* 0x000fe40003f06070 */
[----:B------:R-:W-:Y:S02]  /*0cf0*/  ISETP.GE.U32.AND P1, PT, R4, 0x7, PT ;  /* 0x000000070400780c */ /* 0x000fe40003f26070 */
[----:B------:R-:W-:Y:S02]  /*0d00*/  LOP3.LUT R12, R22, 0x3, RZ, 0xc0, !PT ;  /* 0x00000003160c7812 */ /* 0x000fe400078ec0ff */
[----:B------:R-:W-:Y:S02]  /*0d10*/  LOP3.LUT R18, R18, 0xfffffff0, RZ, 0xc0, !PT ;  /* 0xfffffff012127812 */ /* 0x000fe400078ec0ff */
[----:B------:R-:W-:-:S07]  /*0d20*/  LOP3.LUT R17, R17, 0x3, RZ, 0xc0, !PT ;  /* 0x0000000311117812 */ /* 0x000fce00078ec0ff */
.L_x_56:
[----:B------:R-:W0:Y:S01]  /*0d30*/  LDCU UR4, c[0x0][0x3a8] ;  /* 0x00007500ff0477ac */ /* 0x000e220008000800 */
[----:B------:R-:W-:Y:S02]  /*0d40*/  HFMA2 R21, -RZ, RZ, 0, 0 ;  /* 0x00000000ff157431 */ /* 0x000fe400000001ff */
[----:B------:R-:W-:Y:S01]  /*0d50*/  IMAD.MOV.U32 R23, RZ, RZ, RZ ;  /* 0x000000ffff177224 */ /* 0x000fe200078e00ff */
[----:B0-----:R-:W-:Y:S02]  /*0d60*/  UISETP.GE.U32.AND UP0, UPT, UR4, 0x10, UPT ;  /* 0x000000100400788c */ /* 0x001fe4000bf06070 */
[----:B------:R-:W-:-:S07]  /*0d70*/  IMAD R20, R16, UR4, RZ ;  /* 0x0000000410147c24 */ /* 0x000fce000f8e02ff */
[----:B------:R-:W-:Y:S05]  /*0d80*/  BRA.U !UP0, `(.L_x_44) ;  /* 0x00000005080c7547 */ /* 0x000fea000b800000 */
[----:B------:R-:W0:Y:S01]  /*0d90*/  LDC.64 R4, c[0x0][0x380] ;  /* 0x0000e000ff047b82 */ /* 0x000e220000000a00 */
[----:B------:R-:W-:Y:S01]  /*0da0*/  VIADD R22, R1, 0x120 ;  /* 0x0000012001167836 */ /* 0x000fe20000000000 */
[----:B------:R-:W-:Y:S01]  /*0db0*/  ULOP3.LUT UR4, UR4, 0x7ffffff0, URZ, 0xc0, !UPT ;  /* 0x7ffffff004047892 */ /* 0x000fe2000f8ec0ff */
[----:B------:R-:W-:Y:S02]  /*0dc0*/  IMAD.MOV.U32 R21, RZ, RZ, RZ ;  /* 0x000000ffff157224 */ /* 0x000fe400078e00ff */
[----:B------:R-:W-:Y:S02]  /*0dd0*/  IMAD.MOV.U32 R23, RZ, RZ, R15 ;  /* 0x000000ffff177224 */ /* 0x000fe400078e000f */
[----:B0-----:R-:W-:-:S03]  /*0de0*/  IMAD.WIDE.U32 R4, R20, 0x4, R4 ;  /* 0x0000000414047825 */ /* 0x001fc600078e0004 */
[----:B------:R-:W-:-:S04]  /*0df0*/  IADD3 R24, P2, PT, R4, 0x20, RZ ;  /* 0x0000002004187810 */ /* 0x000fc80007f5e0ff */
[----:B------:R-:W-:-:S09]  /*0e00*/  IADD3.X R25, PT, PT, RZ, R5, RZ, P2, !PT ;  /* 0x00000005ff197210 */ /* 0x000fd200017fe4ff */
.L_x_45:
[----:B------:R-:W2:Y:S04]  /*0e10*/  LDL.128 R8, [R22+-0x20] ;  /* 0xffffe00016087983 */ /* 0x000ea80000100c00 */
[----:B------:R-:W2:Y:S04]  /*0e20*/  LDG.E.CONSTANT R5, desc[UR12][R24.64+-0x20] ;  /* 0xffffe00c18057981 */ /* 0x000ea8000c1e9900 */
[----:B------:R-:W3:Y:S04]  /*0e30*/  LDG.E.CONSTANT R4, desc[UR12][R24.64+-0x1c] ;  /* 0xffffe40c18047981 */ /* 0x000ee8000c1e9900 */
[----:B------:R-:W4:Y:S04]  /*0e40*/  LDG.E.CONSTANT R7, desc[UR12][R24.64+-0x18] ;  /* 0xffffe80c18077981 */ /* 0x000f28000c1e9900 */
[----:B------:R-:W5:Y:S01]  /*0e50*/  LDG.E.CONSTANT R26, desc[UR12][R24.64+-0x14] ;  /* 0xffffec0c181a7981 */ /* 0x000f62000c1e9900 */
[----:B--2---:R-:W-:-:S04]  /*0e60*/  FADD R8, R8, -R5 ;  /* 0x8000000508087221 */ /* 0x004fc80000000000 */
[----:B------:R-:W-:Y:S01]  /*0e70*/  FFMA R8, R8, R8, R21 ;  /* 0x0000000808087223 */ /* 0x000fe20000000015 */
[----:B---3--:R-:W-:Y:S01]  /*0e80*/  FADD R9, -R4, R9 ;  /* 0x0000000904097221 */ /* 0x008fe20000000100 */
[----:B----4-:R-:W-:-:S03]  /*0e90*/  FADD R7, -R7, R10 ;  /* 0x0000000a07077221 */ /* 0x010fc60000000100 */
[----:B------:R-:W-:Y:S02]  /*0ea0*/  FFMA R8, R9, R9, R8 ;  /* 0x0000000909087223 */ /* 0x000fe40000000008 */
[----:B------:R-:W2:Y:S02]  /*0eb0*/  LDG.E.CONSTANT R9, desc[UR12][R24.64+-0x10] ;  /* 0xfffff00c18097981 */ /* 0x000ea4000c1e9900 */
[----:B------:R-:W-:Y:S02]  /*0ec0*/  FFMA R10, R7, R7, R8 ;  /* 0x00000007070a7223 */ /* 0x000fe40000000008 */
[----:B------:R-:W2:Y:S01]  /*0ed0*/  LDL.128 R4, [R22+-0x10] ;  /* 0xfffff00016047983 */ /* 0x000ea20000100c00 */
[----:B-----5:R-:W-:-:S03]  /*0ee0*/  FADD R21, -R26, R11 ;  /* 0x0000000b1a157221 */ /* 0x020fc60000000100 */
[----:B------:R-:W3:Y:S04]  /*0ef0*/  LDG.E.CONSTANT R8, desc[UR12][R24.64+-0xc] ;  /* 0xfffff40c18087981 */ /* 0x000ee8000c1e9900 */
[----:B------:R-:W4:Y:S04]  /*0f00*/  LDG.E.CONSTANT R11, desc[UR12][R24.64+-0x8] ;  /* 0xfffff80c180b7981 */ /* 0x000f28000c1e9900 */
[----:B------:R-:W5:Y:S01]  /*0f10*/  LDG.E.CONSTANT R26, desc[UR12][R24.64+-0x4] ;  /* 0xfffffc0c181a7981 */ /* 0x000f62000c1e9900 */
[----:B------:R-:W-:Y:S01]  /*0f20*/  FFMA R10, R21, R21, R10 ;  /* 0x00000015150a7223 */ /* 0x000fe2000000000a */
[----:B--2---:R-:W-:-:S02]  /*0f30*/  FADD R9, R4, -R9 ;  /* 0x8000000904097221 */ /* 0x004fc40000000000 */
[----:B------:R-:W2:Y:S02]  /*0f40*/  LDG.E.CONSTANT R4, desc[UR12][R24.64+0x4] ;  /* 0x0000040c18047981 */ /* 0x000ea4000c1e9900 */
[----:B------:R-:W-:Y:S01]  /*0f50*/  FFMA R10, R9, R9, R10 ;  /* 0x00000009090a7223 */ /* 0x000fe2000000000a */
[----:B---3--:R-:W-:Y:S01]  /*0f60*/  FADD R5, -R8, R5 ;  /* 0x0000000508057221 */ /* 0x008fe20000000100 */
[----:B----4-:R-:W-:-:S03]  /*0f70*/  FADD R11, -R11, R6 ;  /* 0x000000060b0b7221 */ /* 0x010fc60000000100 */
[----:B------:R-:W-:Y:S02]  /*0f80*/  FFMA R10, R5, R5, R10 ;  /* 0x00000005050a7223 */ /* 0x000fe4000000000a */
[----:B------:R-:W3:Y:S02]  /*0f90*/  LDG.E.CONSTANT R5, desc[UR12][R24.64] ;  /* 0x0000000c18057981 */ /* 0x000ee4000c1e9900 */
[----:B------:R-:W-:Y:S02]  /*0fa0*/  FFMA R6, R11, R11, R10 ;  /* 0x0000000b0b067223 */ /* 0x000fe4000000000a */
[----:B------:R-:W3:Y:S01]  /*0fb0*/  LDL.128 R8, [R22] ;  /* 0x0000000016087983 */ /* 0x000ee20000100c00 */
[----:B-----5:R-:W-:-:S03]  /*0fc0*/  FADD R21, -R26, R7 ;  /* 0x000000071a157221 */ /* 0x020fc60000000100 */
[----:B------:R-:W4:Y:S04]  /*0fd0*/  LDG.E.CONSTANT R7, desc[UR12][R24.64+0x8] ;  /* 0x0000080c18077981 */ /* 0x000f28000c1e9900 */
[----:B------:R-:W5:Y:S01]  /*0fe0*/  LDG.E.CONSTANT R26, desc[UR12][R24.64+0xc] ;  /* 0x00000c0c181a7981 */ /* 0x000f62000c1e9900 */
[----:B------:R-:W-:Y:S01]  /*0ff0*/  FFMA R6, R21, R21, R6 ;  /* 0x0000001515067223 */ /* 0x000fe20000000006 */
[----:B---3--:R-:W-:Y:S01]  /*1000*/  FADD R5, R8, -R5 ;  /* 0x8000000508057221 */ /* 0x008fe20000000000 */
[----:B--2---:R-:W-:-:S03]  /*1010*/  FADD R9, -R4, R9 ;  /* 0x0000000904097221 */ /* 0x004fc60000000100 */
[----:B------:R-:W-:Y:S01]  /*1020*/  FFMA R6, R5, R5, R6 ;  /* 0x0000000505067223 */ /* 0x000fe20000000006 */
[----:B----4-:R-:W-:Y:S02]  /*1030*/  FADD R21, -R7, R10 ;  /* 0x0000000a07157221 */ /* 0x010fe40000000100 */
[----:B------:R-:W2:Y:S01]  /*1040*/  LDG.E.CONSTANT R10, desc[UR12][R24.64+0x1c] ;  /* 0x00001c0c180a7981 */ /* 0x000ea2000c1e9900 */
[----:B------:R-:W-:-:S03]  /*1050*/  FFMA R8, R9, R9, R6 ;  /* 0x0000000909087223 */ /* 0x000fc60000000006 */
[----:B------:R-:W3:Y:S01]  /*1060*/  LDG.E.CONSTANT R9, desc[UR12][R24.64+0x10] ;  /* 0x0000100c18097981 */ /* 0x000ee2000c1e9900 */
[----:B------:R-:W-:-:S03]  /*1070*/  FFMA R21, R21, R21, R8 ;  /* 0x0000001515157223 */ /* 0x000fc60000000008 */
[----:B------:R-:W3:Y:S01]  /*1080*/  LDL.128 R4, [R22+0x10] ;  /* 0x0000100016047983 */ /* 0x000ee20000100c00 */
[----:B-----5:R-:W-:-:S03]  /*1090*/  FADD R26, -R26, R11 ;  /* 0x0000000b1a1a7221 */ /* 0x020fc60000000100 */
[----:B------:R-:W4:Y:S04]  /*10a0*/  LDG.E.CONSTANT R8, desc[UR12][R24.64+0x14] ;  /* 0x0000140c18087981 */ /* 0x000f28000c1e9900 */
[----:B------:R0:W5:Y:S01]  /*10b0*/  LDG.E.CONSTANT R11, desc[UR12][R24.64+0x18] ;  /* 0x0000180c180b7981 */ /* 0x000162000c1e9900 */
[----:B------:R-:W-:Y:S01]  /*10c0*/  IADD3 R23, PT, PT, R23, 0x10, RZ ;  /* 0x0000001017177810 */ /* 0x000fe20007ffe0ff */
[----:B------:R-:W-:-:S03]  /*10d0*/  FFMA R21, R26, R26, R21 ;  /* 0x0000001a1a157223 */ /* 0x000fc60000000015 */
[----:B------:R-:W-:Y:S02]  /*10e0*/  ISETP.NE.AND P2, PT, R23, RZ, PT ;  /* 0x000000ff1700720c */ /* 0x000fe40003f45270 */
[----:B0-----:R-:W-:Y:S01]  /*10f0*/  IADD3 R24, P3, PT, R24, 0x40, RZ ;  /* 0x0000004018187810 */ /* 0x001fe20007f7e0ff */
[----:B------:R-:W-:-:S04]  /*1100*/  VIADD R22, R22, 0x40 ;  /* 0x0000004016167836 */ /* 0x000fc80000000000 */
[----:B------:R-:W-:Y:S02]  /*1110*/  IMAD.X R25, RZ, RZ, R25, P3 ;  /* 0x000000ffff197224 */ /* 0x000fe400018e0619 */
[----:B---3--:R-:W-:-:S04]  /*1120*/  FADD R4, R4, -R9 ;  /* 0x8000000904047221 */ /* 0x008fc80000000000 */
[----:B------:R-:W-:Y:S01]  /*1130*/  FFMA R21, R4, R4, R21 ;  /* 0x0000000404157223 */ /* 0x000fe20000000015 */
[----:B----4-:R-:W-:Y:S01]  /*1140*/  FADD R8, -R8, R5 ;  /* 0x0000000508087221 */ /* 0x010fe20000000100 */
[----:B-----5:R-:W-:-:S03]  /*1150*/  FADD R6, -R11, R6 ;  /* 0x000000060b067221 */ /* 0x020fc60000000100 */
[----:B------:R-:W-:Y:S01]  /*1160*/  FFMA R21, R8, R8, R21 ;  /* 0x0000000808157223 */ /* 0x000fe20000000015 */
[----:B--2---:R-:W-:-:S03]  /*1170*/  FADD R10, -R10, R7 ;  /* 0x000000070a0a7221 */ /* 0x004fc60000000100 */
[----:B------:R-:W-:-:S04]  /*1180*/  FFMA R21, R6, R6, R21 ;  /* 0x0000000606157223 */ /* 0x000fc80000000015 */
[----:B------:R-:W-:Y:S01]  /*1190*/  FFMA R21, R10, R10, R21 ;  /* 0x0000000a0a157223 */ /* 0x000fe20000000015 */
[----:B------:R-:W-:Y:S06]  /*11a0*/  @P2 BRA `(.L_x_45) ;  /* 0xfffffffc00182947 */ /* 0x000fec000383ffff */
[----:B------:R-:W-:-:S07]  /*11b0*/  MOV R23, UR4 ;  /* 0x0000000400177c02 */ /* 0x000fce0008000f00 */
.L_x_44:
[----:B------:R-:W-:-:S13]  /*11c0*/  ISETP.NE.AND P2, PT, R14, RZ, PT ;  /* 0x000000ff0e00720c */ /* 0x000fda0003f45270 */
[----:B------:R-:W-:Y:S05]  /*11d0*/  @!P2 BRA `(.L_x_46) ;  /* 0x000000040070a947 */ /* 0x000fea0003800000 */
[----:B------:R-:W-:Y:S01]  /*11e0*/  VIADD R4, R14, 0xffffffff ;  /* 0xffffffff0e047836 */ /* 0x000fe20000000000 */
[----:B------:R-:W-:-:S04]  /*11f0*/  ISETP.NE.AND P3, PT, R13, RZ, PT ;  /* 0x000000ff0d00720c */ /* 0x000fc80003f65270 */
[----:B------:R-:W-:-:S13]  /*1200*/  ISETP.GE.U32.AND P2, PT, R4, 0x7, PT ;  /* 0x000000070400780c */ /* 0x000fda0003f46070 */
[----:B------:R-:W-:Y:S05]  /*1210*/  @!P2 BRA `(.L_x_47) ;  /* 0x000000000090a947 */ /* 0x000fea0003800000 */
[----:B------:R-:W0:Y:S01]  /*1220*/  LDC.64 R8, c[0x0][0x380] ;  /* 0x0000e000ff087b82 */ /* 0x000e220000000a00 */
[C---:B------:R-:W-:Y:S01]  /*1230*/  IADD3 R6, P2, PT, R20.reuse, R23, RZ ;  /* 0x0000001714067210 */ /* 0x040fe20007f5e0ff */
[----:B------:R-:W-:Y:S01]  /*1240*/  IMAD.IADD R7, R20, 0x1, R23 ;  /* 0x0000000114077824 */ /* 0x000fe200078e0217 */
[----:B------:R-:W-:-:S03]  /*1250*/  LEA R10, R23, R2, 0x2 ;  /* 0x00000002170a7211 */ /* 0x000fc600078e10ff */
[----:B------:R-:W-:Y:S02]  /*1260*/  IMAD.X R11, RZ, RZ, RZ, P2 ;  /* 0x000000ffff0b7224 */ /* 0x000fe400010e06ff */
[----:B------:R-:W1:Y:S01]  /*1270*/  LDC.64 R4, c[0x0][0x380] ;  /* 0x0000e000ff047b82 */ /* 0x000e620000000a00 */
[----:B0-----:R-:W-:-:S06]  /*1280*/  IMAD.WIDE.U32 R8, R7, 0x4, R8 ;  /* 0x0000000407087825 */ /* 0x001fcc00078e0008 */
[----:B------:R-:W2:Y:S01]  /*1290*/  LDG.E.CONSTANT R9, desc[UR12][R8.64] ;  /* 0x0000000c08097981 */ /* 0x000ea2000c1e9900 */
[----:B-1----:R-:W-:-:S04]  /*12a0*/  LEA R24, P2, R6, R4, 0x2 ;  /* 0x0000000406187211 */ /* 0x002fc800078410ff */
[----:B------:R-:W-:Y:S02]  /*12b0*/  LEA.HI.X R25, R6, R5, R11, 0x2, P2 ;  /* 0x0000000506197211 */ /* 0x000fe400010f140b */
[----:B------:R-:W2:Y:S04]  /*12c0*/  LDL.128 R4, [R10] ;  /* 0x000000000a047983 */ /* 0x000ea80000100c00 */
[----:B------:R-:W3:Y:S04]  /*12d0*/  LDG.E.CONSTANT R22, desc[UR12][R24.64+0x4] ;  /* 0x0000040c18167981 */ /* 0x000ee8000c1e9900 */
[----:B------:R-:W4:Y:S04]  /*12e0*/  LDG.E.CONSTANT R11, desc[UR12][R24.64+0x8] ;  /* 0x0000080c180b7981 */ /* 0x000f28000c1e9900 */
[----:B------:R-:W5:Y:S01]  /*12f0*/  LDG.E.CONSTANT R26, desc[UR12][R24.64+0x1c] ;  /* 0x00001c0c181a7981 */ /* 0x000f62000c1e9900 */
[----:B--2---:R-:W-:-:S04]  /*1300*/  FADD R4, R4, -R9 ;  /* 0x8000000904047221 */ /* 0x004fc80000000000 */
[----:B------:R-:W-:Y:S02]  /*1310*/  FFMA R27, R4, R4, R21 ;  /* 0x00000004041b7223 */ /* 0x000fe40000000015 */
[----:B------:R-:W2:Y:S01]  /*1320*/  LDG.E.CONSTANT R4, desc[UR12][R24.64+0xc] ;  /* 0x00000c0c18047981 */ /* 0x000ea2000c1e9900 */
[----:B---3--:R-:W-:Y:S01]  /*1330*/  FADD R28, -R22, R5 ;  /* 0x00000005161c7221 */ /* 0x008fe20000000100 */
[----:B----4-:R-:W-:Y:S02]  /*1340*/  FADD R6, -R11, R6 ;  /* 0x000000060b067221 */ /* 0x010fe40000000100 */
[----:B------:R-:W3:Y:S04]  /*1350*/  LDG.E.CONSTANT R5, desc[UR12][R24.64+0x10] ;  /* 0x0000100c18057981 */ /* 0x000ee8000c1e9900 */
[----:B------:R-:W3:Y:S04]  /*1360*/  LDL.128 R8, [R10+0x10] ;  /* 0x000010000a087983 */ /* 0x000ee80000100c00 */
[----:B------:R-:W4:Y:S04]  /*1370*/  LDG.E.CONSTANT R22, desc[UR12][R24.64+0x14] ;  /* 0x0000140c18167981 */ /* 0x000f28000c1e9900 */
[----:B------:R-:W5:Y:S01]  /*1380*/  LDG.E.CONSTANT R21, desc[UR12][R24.64+0x18] ;  /* 0x0000180c18157981 */ /* 0x000f62000c1e9900 */
[----:B------:R-:W-:-:S04]  /*1390*/  FFMA R27, R28, R28, R27 ;  /* 0x0000001c1c1b7223 */ /* 0x000fc8000000001b */
[----:B------:R-:W-:Y:S01]  /*13a0*/  FFMA R27, R6, R6, R27 ;  /* 0x00000006061b7223 */ /* 0x000fe2000000001b */
[----:B------:R-:W-:Y:S02]  /*13b0*/  VIADD R23, R23, 0x8 ;  /* 0x0000000817177836 */ /* 0x000fe40000000000 */
[----:B--2---:R-:W-:-:S04]  /*13c0*/  FADD R4, -R4, R7 ;  /* 0x0000000704047221 */ /* 0x004fc80000000100 */
[----:B------:R-:W-:Y:S01]  /*13d0*/  FFMA R27, R4, R4, R27 ;  /* 0x00000004041b7223 */ /* 0x000fe2000000001b */
[----:B---3--:R-:W-:Y:S01]  /*13e0*/  FADD R8, R8, -R5 ;  /* 0x8000000508087221 */ /* 0x008fe20000000000 */
[----:B----4-:R-:W-:-:S03]  /*13f0*/  FADD R22, -R22, R9 ;  /* 0x0000000916167221 */ /* 0x010fc60000000100 */
[----:B------:R-:W-:Y:S01]  /*1400*/  FFMA R27, R8, R8, R27 ;  /* 0x00000008081b7223 */ /* 0x000fe2000000001b */
[----:B-----5:R-:W-:-:S03]  /*1410*/  FADD R4, -R21, R10 ;  /* 0x0000000a15047221 */ /* 0x020fc60000000100 */
[----:B------:R-:W-:Y:S01]  /*1420*/  FFMA R27, R22, R22, R27 ;  /* 0x00000016161b7223 */ /* 0x000fe2000000001b */
[----:B------:R-:W-:-:S03]  /*1430*/  FADD R26, -R26, R11 ;  /* 0x0000000b1a1a7221 */ /* 0x000fc60000000100 */
[----:B------:R-:W-:-:S04]  /*1440*/  FFMA R27, R4, R4, R27 ;  /* 0x00000004041b7223 */ /* 0x000fc8000000001b */
[----:B------:R-:W-:-:S07]  /*1450*/  FFMA R21, R26, R26, R27 ;  /* 0x0000001a1a157223 */ /* 0x000fce000000001b */
.L_x_47:
[----:B------:R-:W-:Y:S05]  /*1460*/  @!P3 BRA `(.L_x_46) ;  /* 0x0000000000ccb947 */ /* 0x000fea0003800000 */
[----:B------:R-:W-:Y:S02]  /*1470*/  IADD3 R4, PT, PT, R13, -0x1, RZ ;  /* 0xffffffff0d047810 */ /* 0x000fe40007ffe0ff */
[----:B------:R-:W-:Y:S02]  /*1480*/  ISETP.NE.AND P3, PT, R12, RZ, PT ;  /* 0x000000ff0c00720c */ /* 0x000fe40003f65270 */
[----:B------:R-:W-:-:S13]  /*1490*/  ISETP.GE.U32.AND P2, PT, R4, 0x3, PT ;  /* 0x000000030400780c */ /* 0x000fda0003f46070 */
[----:B------:R-:W-:Y:S05]  /*14a0*/  @!P2 BRA `(.L_x_48) ;  /* 0x00000000005ca947 */ /* 0x000fea0003800000 */
[----:B------:R-:W0:Y:S01]  /*14b0*/  LDC.64 R10, c[0x0][0x380] ;  /* 0x0000e000ff0a7b82 */ /* 0x000e220000000a00 */
[C---:B------:R-:W-:Y:S01]  /*14c0*/  IADD3 R9, P2, PT, R20.reuse, R23, RZ ;  /* 0x0000001714097210 */ /* 0x040fe20007f5e0ff */
[----:B------:R-:W-:Y:S02]  /*14d0*/  IMAD.IADD R7, R20, 0x1, R23 ;  /* 0x0000000114077824 */ /* 0x000fe400078e0217 */
[----:B------:R-:W-:Y:S01]  /*14e0*/  IMAD R6, R23, 0x4, R2 ;  /* 0x0000000417067824 */ /* 0x000fe200078e0202 */
[----:B------:R-:W-:-:S03]  /*14f0*/  IADD3.X R22, PT, PT, RZ, RZ, RZ, P2, !PT ;  /* 0x000000ffff167210 */ /* 0x000fc600017fe4ff */
        /* <DEDUP_REMOVED lines=9> */
[----:B------:R-:W-:-:S02]  /*1590*/  VIADD R23, R23, 0x4 ;  /* 0x0000000417177836 */ /* 0x000fc40000000000 */
[----:B--2---:R-:W-:-:S04]  /*15a0*/  FADD R4, R4, -R11 ;  /* 0x8000000b04047221 */ /* 0x004fc80000000000 */
[----:B------:R-:W-:Y:S01]  /*15b0*/  FFMA R4, R4, R4, R21 ;  /* 0x0000000404047223 */ /* 0x000fe20000000015 */
[----:B---3--:R-:W-:Y:S01]  /*15c0*/  FADD R5, -R22, R5 ;  /* 0x0000000516057221 */ /* 0x008fe20000000100 */
[----:B----4-:R-:W-:-:S03]  /*15d0*/  FADD R25, -R25, R6 ;  /* 0x0000000619197221 */ /* 0x010fc60000000100 */
[----:B------:R-:W-:Y:S01]  /*15e0*/  FFMA R4, R5, R5, R4 ;  /* 0x0000000505047223 */ /* 0x000fe20000000004 */
[----:B-----5:R-:W-:-:S03]  /*15f0*/  FADD R7, -R24, R7 ;  /* 0x0000000718077221 */ /* 0x020fc60000000100 */
[----:B------:R-:W-:-:S04]  /*1600*/  FFMA R4, R25, R25, R4 ;  /* 0x0000001919047223 */ /* 0x000fc80000000004 */
[----:B------:R-:W-:-:S07]  /*1610*/  FFMA R21, R7, R7, R4 ;  /* 0x0000000707157223 */ /* 0x000fce0000000004 */
.L_x_48:
[----:B------:R-:W-:Y:S05]  /*1620*/  @!P3 BRA `(.L_x_46) ;  /* 0x00000000005cb947 */ /* 0x000fea0003800000 */
[----:B------:R-:W0:Y:S01]  /*1630*/  LDC.64 R6, c[0x0][0x380] ;  /* 0x0000e000ff067b82 */ /* 0x000e220000000a00 */
[----:B------:R-:W-:Y:S01]  /*1640*/  IMAD.IADD R5, R20, 0x1, R23 ;  /* 0x0000000114057824 */ /* 0x000fe200078e0217 */
        /* <DEDUP_REMOVED lines=9> */
[----:B------:R-:W-:Y:S01]  /*16e0*/  IADD3 R20, P3, PT, R20, R23, RZ ;  /* 0x0000001714147210 */ /* 0x000fe20007f7e0ff */
[----:B------:R-:W2:Y:S01]  /*16f0*/  LDL R10, [R8+0x8] ;  /* 0x00000800080a7983 */ /* 0x000ea20000100800 */
[----:B------:R-:W-:-:S03]  /*1700*/  ISETP.NE.AND P2, PT, R12, 0x2, PT ;  /* 0x000000020c00780c */ /* 0x000fc60003f45270 */
[----:B------:R-:W-:Y:S01]  /*1710*/  IMAD.X R4, RZ, RZ, RZ, P3 ;  /* 0x000000ffff047224 */ /* 0x000fe200018e06ff */
[----:B0-----:R-:W-:-:S04]  /*1720*/  LEA R6, P3, R20, R6, 0x2 ;  /* 0x0000000614067211 */ /* 0x001fc800078610ff */
[----:B------:R-:W-:-:S05]  /*1730*/  LEA.HI.X R7, R20, R7, R4, 0x2, P3 ;  /* 0x0000000714077211 */ /* 0x000fca00018f1404 */
[----:B------:R-:W3:Y:S04]  /*1740*/  LDG.E.CONSTANT R4, desc[UR12][R6.64+0x4] ;  /* 0x0000040c06047981 */ /* 0x000ee8000c1e9900 */
[----:B------:R-:W2:Y:S01]  /*1750*/  @P2 LDG.E.CONSTANT R9, desc[UR12][R6.64+0x8] ;  /* 0x0000080c06092981 */ /* 0x000ea2000c1e9900 */
[----:B---3--:R-:W-:Y:S01]  /*1760*/  FADD R4, -R4, R5 ;  /* 0x0000000504047221 */ /* 0x008fe20000000100 */
[----:B--2---:R-:W-:-:S03]  /*1770*/  @P2 FADD R10, -R9, R10 ;  /* 0x0000000a090a2221 */ /* 0x004fc60000000100 */
[----:B------:R-:W-:-:S04]  /*1780*/  FFMA R21, R4, R4, R21 ;  /* 0x0000000404157223 */ /* 0x000fc80000000015 */
[----:B------:R-:W-:-:S07]  /*1790*/  @P2 FFMA R21, R10, R10, R21 ;  /* 0x0000000a0a152223 */ /* 0x000fce0000000015 */
.L_x_46:
[----:B------:R-:W2:Y:S01]  /*17a0*/  LDL R4, [R1] ;  /* 0x0000000001047983 */ /* 0x000ea20000100800 */
[----:B------:R-:W-:Y:S01]  /*17b0*/  BSSY.RECONVERGENT B0, `(.L_x_49) ;  /* 0x00000b7000007945 */ /* 0x000fe20003800200 */
[----:B--2---:R-:W-:-:S13]  /*17c0*/  FSETP.GEU.AND P2, PT, R21, R4, PT ;  /* 0x000000041500720b */ /* 0x004fda0003f4e000 */
[----:B------:R-:W-:Y:S05]  /*17d0*/  @P2 BRA `(.L_x_50) ;  /* 0x0000000800d02947 */ /* 0x000fea0003800000 */
[----:B------:R-:W0:Y:S01]  /*17e0*/  LDCU UR4, c[0x0][0x3ac] ;  /* 0x00007580ff0477ac */ /* 0x000e220008000800 */
[----:B------:R-:W-:Y:S01]  /*17f0*/  IMAD.MOV.U32 R6, RZ, RZ, RZ ;  /* 0x000000ffff067224 */ /* 0x000fe200078e00ff */
[----:B------:R-:W-:Y:S01]  /*1800*/  MOV R10, 0x1 ;  /* 0x00000001000a7802 */ /* 0x000fe20000000f00 */
[----:B0-----:R-:W-:Y:S02]  /*1810*/  UIADD3 UR5, UPT, UPT, UR4, -0x1, URZ ;  /* 0xffffffff04057890 */ /* 0x001fe4000fffe0ff */
[----:B------:R-:W-:Y:S02]  /*1820*/  UIADD3 UR4, UPT, UPT, UR4, -0x2, URZ ;  /* 0xfffffffe04047890 */ /* 0x000fe4000fffe0ff */
[----:B------:R-:W-:Y:S02]  /*1830*/  ULOP3.LUT UP1, URZ, UR5, 0xf, URZ, 0xc0, !UPT ;  /* 0x0000000f05ff7892 */ /* 0x000fe4000f82c0ff */
[----:B------:R-:W-:-:S09]  /*1840*/  UISETP.GE.U32.AND UP0, UPT, UR4, 0xf, UPT ;  /* 0x0000000f0400788c */ /* 0x000fd2000bf06070 */
[----:B------:R-:W-:Y:S05]  /*1850*/  BRA.U !UP0, `(.L_x_51) ;  /* 0x0000000508347547 */ /* 0x000fea000b800000 */
[----:B------:R-:W-:Y:S02]  /*1860*/  IMAD.MOV.U32 R6, RZ, RZ, RZ ;  /* 0x000000ffff067224 */ /* 0x000fe400078e00ff */
[----:B------:R-:W-:-:S07]  /*1870*/  IMAD.MOV.U32 R10, RZ, RZ, 0x1 ;  /* 0x00000001ff0a7424 */ /* 0x000fce00078e00ff */
.L_x_52:
[----:B------:R-:W-:Y:S01]  /*1880*/  LEA R7, R6, R1, 0x2 ;  /* 0x0000000106077211 */ /* 0x000fe200078e10ff */
[----:B------:R-:W-:-:S05]  /*1890*/  IMAD R9, R10, 0x4, R1 ;  /* 0x000000040a097824 */ /* 0x000fca00078e0201 */
[----:B------:R-:W2:Y:S04]  /*18a0*/  LDL R7, [R7] ;  /* 0x0000000007077983 */ /* 0x000ea80000100800 */
[----:B------:R-:W2:Y:S02]  /*18b0*/  LDL R4, [R9] ;  /* 0x0000000009047983 */ /* 0x000ea40000100800 */
[----:B--2---:R-:W-:Y:S02]  /*18c0*/  FSETP.GT.AND P2, PT, R4, R7, PT ;  /* 0x000000070400720b */ /* 0x004fe40003f44000 */
[----:B------:R-:W2:Y:S02]  /*18d0*/  LDL.64 R4, [R9+0x4] ;  /* 0x0000040009047983 */ /* 0x000ea40000100a00 */
[----:B------:R-:W-:-:S05]  /*18e0*/  SEL R8, R10, R6, P2 ;  /* 0x000000060a087207 */ /* 0x000fca0001000000 */
[----:B------:R-:W-:-:S06]  /*18f0*/  IMAD R11, R8, 0x4, R1 ;  /* 0x00000004080b7824 */ /* 0x000fcc00078e0201 */
[----:B------:R-:W2:Y:S02]  /*1900*/  LDL R11, [R11] ;  /* 0x000000000b0b7983 */ /* 0x000ea40000100800 */
[----:B--2---:R-:W-:-:S13]  /*1910*/  FSETP.GT.AND P2, PT, R4, R11, PT ;  /* 0x0000000b0400720b */ /* 0x004fda0003f44000 */
[----:B------:R-:W-:-:S05]  /*1920*/  @P2 IADD3 R8, PT, PT, R10, 0x1, RZ ;  /* 0x000000010a082810 */ /* 0x000fca0007ffe0ff */
[----:B------:R-:W-:-:S06]  /*1930*/  IMAD R20, R8, 0x4, R1 ;  /* 0x0000000408147824 */ /* 0x000fcc00078e0201 */
[----:B------:R-:W2:Y:S02]  /*1940*/  LDL R20, [R20] ;  /* 0x0000000014147983 */ /* 0x000ea40000100800 */
[----:B--2---:R-:W-:Y:S02]  /*1950*/  FSETP.GT.AND P2, PT, R5, R20, PT ;  /* 0x000000140500720b */ /* 0x004fe40003f44000 */
[----:B------:R-:W2:Y:S11]  /*1960*/  LDL.128 R4, [R9+0xc] ;  /* 0x00000c0009047983 */ /* 0x000eb60000100c00 */
[----:B------:R-:W-:-:S05]  /*1970*/  @P2 VIADD R8, R10, 0x2 ;  /* 0x000000020a082836 */ /* 0x000fca0000000000 */
[----:B------:R-:W-:-:S05]  /*1980*/  LEA R22, R8, R1, 0x2 ;  /* 0x0000000108167211 */ /* 0x000fca00078e10ff */
[----:B------:R-:W2:Y:S02]  /*1990*/  LDL R23, [R22] ;  /* 0x0000000016177983 */ /* 0x000ea40000100800 */
[----:B--2---:R-:W-:-:S13]  /*19a0*/  FSETP.GT.AND P2, PT, R4, R23, PT ;  /* 0x000000170400720b */ /* 0x004fda0003f44000 */
[----:B------:R-:W-:-:S04]  /*19b0*/  @P2 VIADD R8, R10, 0x3 ;  /* 0x000000030a082836 */ /* 0x000fc80000000000 */
[----:B------:R-:W-:-:S06]  /*19c0*/  IMAD R4, R8, 0x4, R1 ;  /* 0x0000000408047824 */ /* 0x000fcc00078e0201 */
[----:B------:R-:W2:Y:S02]  /*19d0*/  LDL R4, [R4] ;  /* 0x0000000004047983 */ /* 0x000ea40000100800 */
[----:B--2---:R-:W-:-:S13]  /*19e0*/  FSETP.GT.AND P2, PT, R5, R4, PT ;  /* 0x000000040500720b */ /* 0x004fda0003f44000 */
[----:B------:R-:W-:-:S05]  /*19f0*/  @P2 IADD3 R8, PT, PT, R10, 0x4, RZ ;  /* 0x000000040a082810 */ /* 0x000fca0007ffe0ff */
[----:B------:R-:W-:-:S06]  /*1a00*/  IMAD R11, R8, 0x4, R1 ;  /* 0x00000004080b7824 */ /* 0x000fcc00078e0201 */
[----:B------:R-:W2:Y:S02]  /*1a10*/  LDL R11, [R11] ;  /* 0x000000000b0b7983 */ /* 0x000ea40000100800 */
[----:B--2---:R-:W-:-:S13]  /*1a20*/  FSETP.GT.AND P2, PT, R6, R11, PT ;  /* 0x0000000b0600720b */ /* 0x004fda0003f44000 */
[----:B------:R-:W-:-:S05]  /*1a30*/  @P2 VIADD R8, R10, 0x5 ;  /* 0x000000050a082836 */ /* 0x000fca0000000000 */
[----:B------:R-:W-:-:S06]  /*1a40*/  LEA R20, R8, R1, 0x2 ;  /* 0x0000000108147211 */ /* 0x000fcc00078e10ff */
[----:B------:R-:W2:Y:S02]  /*1a50*/  LDL R20, [R20] ;  /* 0x0000000014147983 */ /* 0x000ea40000100800 */
[----:B--2---:R-:W-:Y:S02]  /*1a60*/  FSETP.GT.AND P2, PT, R7, R20, PT ;  /* 0x000000140700720b */ /* 0x004fe40003f44000 */
[----:B------:R-:W2:Y:S11]  /*1a70*/  LDL.128 R4, [R9+0x1c] ;  /* 0x00001c0009047983 */ /* 0x000eb60000100c00 */
[----:B------:R-:W-:-:S04]  /*1a80*/  @P2 VIADD R8, R10, 0x6 ;  /* 0x000000060a082836 */ /* 0x000fc80000000000 */
[----:B------:R-:W-:-:S05]  /*1a90*/  IMAD R22, R8, 0x4, R1 ;  /* 0x0000000408167824 */ /* 0x000fca00078e0201 */
        /* <DEDUP_REMOVED lines=9> */
[----:B--2---:R-:W-:-:S13]  /*1b30*/  FSETP.GT.AND P2, PT, R6, R11, PT ;  /* 0x0000000b0600720b */ /* 0x004fda0003f44000 */
[----:B------:R-:W-:-:S04]  /*1b40*/  @P2 VIADD R8, R10, 0x9 ;  /* 0x000000090a082836 */ /* 0x000fc80000000000 */
[----:B------:R-:W-:-:S06]  /*1b50*/  IMAD R20, R8, 0x4, R1 ;  /* 0x0000000408147824 */ /* 0x000fcc00078e0201 */
[----:B------:R-:W2:Y:S02]  /*1b60*/  LDL R20, [R20] ;  /* 0x0000000014147983 */ /* 0x000ea40000100800 */
[----:B--2---:R-:W-:Y:S02]  /*1b70*/  FSETP.GT.AND P2, PT, R7, R20, PT ;  /* 0x000000140700720b */ /* 0x004fe40003f44000 */
[----:B------:R-:W2:Y:S04]  /*1b80*/  LDL.128 R4, [R9+0x2c] ;  /* 0x00002c0009047983 */ /* 0x000ea80000100c00 */
[----:B------:R-:W3:Y:S07]  /*1b90*/  LDL R9, [R9+0x3c] ;  /* 0x00003c0009097983 */ /* 0x000eee0000100800 */
[----:B------:R-:W-:-:S05]  /*1ba0*/  @P2 IADD3 R8, PT, PT, R10, 0xa, RZ ;  /* 0x0000000a0a082810 */ /* 0x000fca0007ffe0ff */
[----:B------:R-:W-:-:S05]  /*1bb0*/  IMAD R22, R8, 0x4, R1 ;  /* 0x0000000408167824 */ /* 0x000fca00078e0201 */
        /* <DEDUP_REMOVED lines=9> */
[----:B--2---:R-:W-:-:S13]  /*1c50*/  FSETP.GT.AND P2, PT, R6, R5, PT ;  /* 0x000000050600720b */ /* 0x004fda0003f44000 */
[----:B------:R-:W-:-:S05]  /*1c60*/  @P2 IADD3 R8, PT, PT, R10, 0xd, RZ ;  /* 0x0000000d0a082810 */ /* 0x000fca0007ffe0ff */
[----:B------:R-:W-:-:S05]  /*1c70*/  IMAD R11, R8, 0x4, R1 ;  /* 0x00000004080b7824 */ /* 0x000fca00078e0201 */
[----:B------:R-:W2:Y:S02]  /*1c80*/  LDL R6, [R11] ;  /* 0x000000000b067983 */ /* 0x000ea40000100800 */
[----:B--2---:R-:W-:-:S13]  /*1c90*/  FSETP.GT.AND P2, PT, R7, R6, PT ;  /* 0x000000060700720b */ /* 0x004fda0003f44000 */
[----:B------:R-:W-:-:S05]  /*1ca0*/  @P2 VIADD R8, R10, 0xe ;  /* 0x0000000e0a082836 */ /* 0x000fca0000000000 */
[----:B------:R-:W-:-:S06]  /*1cb0*/  LEA R4, R8, R1, 0x2 ;  /* 0x0000000108047211 */ /* 0x000fcc00078e10ff */
[----:B------:R-:W3:Y:S01]  /*1cc0*/  LDL R4, [R4] ;  /* 0x0000000004047983 */ /* 0x000ee20000100800 */
[----:B------:R-:W-:-:S05]  /*1cd0*/  VIADD R7, R10, 0xf ;  /* 0x0000000f0a077836 */ /* 0x000fca0000000000 */
[----:B------:R-:W-:Y:S01]  /*1ce0*/  ISETP.NE.AND P3, PT, R7, R18, PT ;  /* 0x000000120700720c */ /* 0x000fe20003f65270 */
[----:B------:R-:W-:Y:S01]  /*1cf0*/  VIADD R10, R10, 0x10 ;  /* 0x000000100a0a7836 */ /* 0x000fe20000000000 */
[----:B---3--:R-:W-:-:S04]  /*1d00*/  FSETP.GT.AND P2, PT, R9, R4, PT ;  /* 0x000000040900720b */ /* 0x008fc80003f44000 */
[----:B------:R-:W-:-:S07]  /*1d10*/  SEL R6, R7, R8, P2 ;  /* 0x0000000807067207 */ /* 0x000fce0001000000 */
[----:B------:R-:W-:Y:S05]  /*1d20*/  @P3 BRA `(.L_x_52) ;  /* 0xfffffff800d43947 */ /* 0x000fea000383ffff */
.L_x_51:
[----:B------:R-:W-:Y:S05]  /*1d30*/  BRA.U !UP1, `(.L_x_53) ;  /* 0x0000000509647547 */ /* 0x000fea000b800000 */
[----:B------:R-:W-:Y:S01]  /*1d40*/  LOP3.LUT P2, RZ, R19, 0x7, RZ, 0xc0, !PT ;  /* 0x0000000713ff7812 */ /* 0x000fe2000784c0ff */
[----:B------:R-:W-:-:S12]  /*1d50*/  @!P1 BRA `(.L_x_54) ;  /* 0x0000000000a89947 */ /* 0x000fd80003800000 */
[----:B------:R-:W-:Y:S01]  /*1d60*/  LEA R7, R6, R1, 0x2 ;  /* 0x0000000106077211 */ /* 0x000fe200078e10ff */
[----:B------:R-:W-:-:S04]  /*1d70*/  IMAD R4, R10, 0x4, R1 ;  /* 0x000000040a047824 */ /* 0x000fc800078e0201 */
[----:B------:R-:W2:Y:S04]  /*1d80*/  LDL R8, [R7] ;  /* 0x0000000007087983 */ /* 0x000ea80000100800 */
[----:B------:R-:W2:Y:S02]  /*1d90*/  LDL R5, [R4] ;  /* 0x0000000004057983 */ /* 0x000ea40000100800 */
[----:B--2---:R-:W-:Y:S02]  /*1da0*/  FSETP.GT.AND P3, PT, R5, R8, PT ;  /* 0x000000080500720b */ /* 0x004fe40003f64000 */
[----:B------:R-:W2:Y:S02]  /*1db0*/  LDL R5, [R4+0x4] ;  /* 0x0000040004057983 */ /* 0x000ea40000100800 */
[----:B------:R-:W-:-:S05]  /*1dc0*/  SEL R6, R10, R6, P3 ;  /* 0x000000060a067207 */ /* 0x000fca0001800000 */
[----:B------:R-:W-:-:S06]  /*1dd0*/  IMAD R8, R6, 0x4, R1 ;  /* 0x0000000406087824 */ /* 0x000fcc00078e0201 */
[----:B------:R-:W2:Y:S02]  /*1de0*/  LDL R8, [R8] ;  /* 0x0000000008087983 */ /* 0x000ea40000100800 */
[----:B--2---:R-:W-:Y:S02]  /*1df0*/  FSETP.GT.AND P3, PT, R5, R8, PT ;  /* 0x000000080500720b */ /* 0x004fe40003f64000 */
[----:B------:R-:W2:Y:S11]  /*1e00*/  LDL R5, [R4+0x8] ;  /* 0x0000080004057983 */ /* 0x000eb60000100800 */
[----:B------:R-:W-:-:S05]  /*1e10*/  @P3 IADD3 R6, PT, PT, R10, 0x1, RZ ;  /* 0x000000010a063810 */ /* 0x000fca0007ffe0ff */
[----:B------:R-:W-:-:S05]  /*1e20*/  IMAD R9, R6, 0x4, R1 ;  /* 0x0000000406097824 */ /* 0x000fca00078e0201 */
[----:B------:R-:W2:Y:S02]  /*1e30*/  LDL R20, [R9] ;  /* 0x0000000009147983 */ /* 0x000ea40000100800 */
[----:B--2---:R-:W-:Y:S02]  /*1e40*/  FSETP.GT.AND P3, PT, R5, R20, PT ;  /* 0x000000140500720b */ /* 0x004fe40003f64000 */
[----:B------:R-:W2:Y:S11]  /*1e50*/  LDL R5, [R4+0xc] ;  /* 0x00000c0004057983 */ /* 0x000eb60000100800 */
[----:B------:R-:W-:-:S05]  /*1e60*/  @P3 VIADD R6, R10, 0x2 ;  /* 0x000000020a063836 */ /* 0x000fca0000000000 */
[----:B------:R-:W-:-:S05]  /*1e70*/  LEA R7, R6, R1, 0x2 ;  /* 0x0000000106077211 */ /* 0x000fca00078e10ff */
[----:B------:R-:W2:Y:S02]  /*1e80*/  LDL R20, [R7] ;  /* 0x0000000007147983 */ /* 0x000ea40000100800 */
[----:B--2---:R-:W-:Y:S02]  /*1e90*/  FSETP.GT.AND P3, PT, R5, R20, PT ;  /* 0x000000140500720b */ /* 0x004fe40003f64000 */
[----:B------:R-:W2:Y:S11]  /*1ea0*/  LDL R5, [R4+0x10] ;  /* 0x0000100004057983 */ /* 0x000eb60000100800 */
[----:B------:R-:W-:-:S04]  /*1eb0*/  @P3 VIADD R6, R10, 0x3 ;  /* 0x000000030a063836 */ /* 0x000fc80000000000 */
        /* <DEDUP_REMOVED lines=17> */
[----:B--2---:R-:W-:-:S13]  /*1fd0*/  FSETP.GT.AND P3, PT, R5, R8, PT ;  /* 0x000000080500720b */ /* 0x004fda0003f64000 */
[C---:B------:R-:W-:Y:S01]  /*1fe0*/  @P3 IADD3 R6, PT, PT, R10.reuse, 0x7, RZ ;  /* 0x000000070a063810 */ /* 0x040fe20007ffe0ff */
[----:B------:R-:W-:-:S07]  /*1ff0*/  VIADD R10, R10, 0x8 ;  /* 0x000000080a0a7836 */ /* 0x000fce0000000000 */
.L_x_54:
[----:B------:R-:W-:Y:S05]  /*2000*/  @!P2 BRA `(.L_x_53) ;  /* 0x0000000000b0a947 */ /* 0x000fea0003800000 */
[----:B------:R-:W-:Y:S01]  /*2010*/  ISETP.NE.AND P2, PT, R17, RZ, PT ;  /* 0x000000ff1100720c */ /* 0x000fe20003f45270 */
[----:B------:R-:W-:-:S12]  /*2020*/  @!P0 BRA `(.L_x_55) ;  /* 0x0000000000588947 */ /* 0x000fd80003800000 */
[----:B------:R-:W-:Y:S01]  /*2030*/  IMAD R7, R6, 0x4, R1 ;  /* 0x0000000406077824 */ /* 0x000fe200078e0201 */
[----:B------:R-:W-:-:S04]  /*2040*/  LEA R4, R10, R1, 0x2 ;  /* 0x000000010a047211 */ /* 0x000fc800078e10ff */
        /* <DEDUP_REMOVED lines=15> */
[----:B------:R-:W-:-:S05]  /*2140*/  IMAD R7, R6, 0x4, R1 ;  /* 0x0000000406077824 */ /* 0x000fca00078e0201 */
[----:B------:R-:W2:Y:S02]  /*2150*/  LDL R20, [R7] ;  /* 0x0000000007147983 */ /* 0x000ea40000100800 */
[----:B--2---:R-:W-:-:S13]  /*2160*/  FSETP.GT.AND P3, PT, R5, R20, PT ;  /* 0x000000140500720b */ /* 0x004fda0003f64000 */
[C---:B------:R-:W-:Y:S01]  /*2170*/  @P3 IADD3 R6, PT, PT, R10.reuse, 0x3, RZ ;  /* 0x000000030a063810 */ /* 0x040fe20007ffe0ff */
[----:B------:R-:W-:-:S07]  /*2180*/  VIADD R10, R10, 0x4 ;  /* 0x000000040a0a7836 */ /* 0x000fce0000000000 */
.L_x_55:
[----:B------:R-:W-:Y:S05]  /*2190*/  @!P2 BRA `(.L_x_53) ;  /* 0x00000000004ca947 */ /* 0x000fea0003800000 */
[----:B------:R-:W-:Y:S01]  /*21a0*/  IMAD R7, R6, 0x4, R1 ;  /* 0x0000000406077824 */ /* 0x000fe200078e0201 */
[----:B------:R-:W-:-:S04]  /*21b0*/  LEA R4, R10, R1, 0x2 ;  /* 0x000000010a047211 */ /* 0x000fc800078e10ff */
[----:B------:R-:W2:Y:S04]  /*21c0*/  LDL R8, [R7] ;  /* 0x0000000007087983 */ /* 0x000ea80000100800 */
[----:B------:R-:W2:Y:S01]  /*21d0*/  LDL R5, [R4] ;  /* 0x0000000004057983 */ /* 0x000ea20000100800 */
[----:B------:R-:W-:Y:S02]  /*21e0*/  ISETP.NE.AND P3, PT, R17, 0x1, PT ;  /* 0x000000011100780c */ /* 0x000fe40003f65270 */
[----:B--2---:R-:W-:-:S04]  /*21f0*/  FSETP.GT.AND P2, PT, R5, R8, PT ;  /* 0x000000080500720b */ /* 0x004fc80003f44000 */
[----:B------:R-:W-:-:S07]  /*2200*/  SEL R6, R10, R6, P2 ;  /* 0x000000060a067207 */ /* 0x000fce0001000000 */
[----:B------:R-:W-:Y:S05]  /*2210*/  @!P3 BRA `(.L_x_53) ;  /* 0x00000000002cb947 */ /* 0x000fea0003800000 */
[----:B------:R-:W-:Y:S01]  /*2220*/  IMAD R7, R6, 0x4, R1 ;  /* 0x0000000406077824 */ /* 0x000fe200078e0201 */
[----:B------:R-:W2:Y:S04]  /*2230*/  LDL R5, [R4+0x4] ;  /* 0x0000040004057983 */ /* 0x000ea80000100800 */
[----:B------:R-:W2:Y:S01]  /*2240*/  LDL R8, [R7] ;  /* 0x0000000007087983 */ /* 0x000ea20000100800 */
[----:B------:R-:W-:Y:S02]  /*2250*/  ISETP.NE.AND P3, PT, R17, 0x2, PT ;  /* 0x000000021100780c */ /* 0x000fe40003f65270 */
[----:B--2---:R-:W-:-:S11]  /*2260*/  FSETP.GT.AND P2, PT, R5, R8, PT ;  /* 0x000000080500720b */ /* 0x004fd60003f44000 */
[----:B------:R-:W2:Y:S02]  /*2270*/  @P3 LDL R5, [R4+0x8] ;  /* 0x0000080004053983 */ /* 0x000ea40000100800 */
[----:B------:R-:W-:-:S05]  /*2280*/  @P2 VIADD R6, R10, 0x1 ;  /* 0x000000010a062836 */ /* 0x000fca0000000000 */
[----:B------:R-:W-:-:S06]  /*2290*/  @P3 LEA R8, R6, R1, 0x2 ;  /* 0x0000000106083211 */ /* 0x000fcc00078e10ff */
[----:B------:R-:W2:Y:S02]  /*22a0*/  @P3 LDL R8, [R8] ;  /* 0x0000000008083983 */ /* 0x000ea40000100800 */
[----:B--2---:R-:W-:-:S13]  /*22b0*/  FSETP.GT.AND P2, PT, R5, R8, P3 ;  /* 0x000000080500720b */ /* 0x004fda0001f44000 */
[----:B------:R-:W-:-:S07]  /*22c0*/  @P2 VIADD R6, R10, 0x2 ;  /* 0x000000020a062836 */ /* 0x000fce0000000000 */
.L_x_53:
[----:B------:R-:W-:-:S05]  /*22d0*/  IMAD R6, R6, 0x4, R1 ;  /* 0x0000000406067824 */ /* 0x000fca00078e0201 */
[----:B------:R-:W2:Y:S02]  /*22e0*/  LDL R4, [R6] ;  /* 0x0000000006047983 */ /* 0x000ea40000100800 */
[----:B--2---:R-:W-:-:S13]  /*22f0*/  FSETP.GEU.AND P2, PT, R21, R4, PT ;  /* 0x000000041500720b */ /* 0x004fda0003f4e000 */
[----:B------:R0:W-:Y:S04]  /*2300*/  @!P2 STL [R6], R21 ;  /* 0x000000150600a387 */ /* 0x0001e80000100800 */
[----:B------:R0:W-:Y:S02]  /*2310*/  @!P2 STL [R6+0x80], R16 ;  /* 0x000080100600a387 */ /* 0x0001e40000100800 */
.L_x_50:
[----:B------:R-:W-:Y:S05]  /*2320*/  BSYNC.RECONVERGENT B0 ;  /* 0x0000000000007941 */ /* 0x000fea0003800200 */
.L_x_49:
[----:B------:R-:W1:Y:S01]  /*2330*/  LDCU UR4, c[0x0][0x3a0] ;  /* 0x00007400ff0477ac */ /* 0x000e620008000800 */
[----:B0-----:R-:W-:-:S04]  /*2340*/  IADD3 R16, PT, PT, R16, 0x1, RZ ;  /* 0x0000000110107810 */ /* 0x001fc80007ffe0ff */
[----:B-1----:R-:W-:-:S13]  /*2350*/  ISETP.NE.AND P2, PT, R16, UR4, PT ;  /* 0x0000000410007c0c */ /* 0x002fda000bf45270 */
[----:B------:R-:W-:Y:S05]  /*2360*/  @!P2 BRA `(.L_x_41) ;  /* 0x0000001c002ca947 */ /* 0x000fea0003800000 */
[----:B------:R-:W-:Y:S05]  /*2370*/  BRA `(.L_x_56) ;  /* 0xffffffe8006c7947 */ /* 0x000fea000383ffff */
.L_x_43:
[----:B0-----:R0:W5:Y:S04]  /*2380*/  LDL R20, [R1] ;  /* 0x0000000001147983 */ /* 0x0011680000100800 */
[----:B--2---:R0:W5:Y:S01]  /*2390*/  LDL R18, [R1+0x80] ;  /* 0x0000800001127983 */ /* 0x0041620000100800 */
[C---:B------:R-:W-:Y:S01]  /*23a0*/  LOP3.LUT R15, R22.reuse, 0xf, RZ, 0xc0, !PT ;  /* 0x0000000f160f7812 */ /* 0x040fe200078ec0ff */
[----:B------:R-:W-:Y:S01]  /*23b0*/  HFMA2 R17, -RZ, RZ, 0, 0 ;  /* 0x00000000ff117431 */ /* 0x000fe200000001ff */
[C---:B------:R-:W-:Y:S02]  /*23c0*/  LOP3.LUT R14, R22.reuse, 0x7, RZ, 0xc0, !PT ;  /* 0x00000007160e7812 */ /* 0x040fe400078ec0ff */
[C---:B------:R-:W-:Y:S01]  /*23d0*/  LOP3.LUT R13, R22.reuse, 0x7ffffff0, RZ, 0xc0, !PT ;  /* 0x7ffffff0160d7812 */ /* 0x040fe200078ec0ff */
[----:B-1-3--:R-:W-:Y:S01]  /*23e0*/  VIADD R4, R15, 0xffffffff ;  /* 0xffffffff0f047836 */ /* 0x00afe20000000000 */
[----:B------:R-:W-:Y:S01]  /*23f0*/  LOP3.LUT R12, R22, 0x3, RZ, 0xc0, !PT ;  /* 0x00000003160c7812 */ /* 0x000fe200078ec0ff */
[----:B------:R-:W-:-:S03]  /*2400*/  VIADD R5, R14, 0xffffffff ;  /* 0xffffffff0e057836 */ /* 0x000fc60000000000 */
[----:B------:R-:W-:Y:S02]  /*2410*/  ISETP.GE.U32.AND P0, PT, R4, 0x7, PT ;  /* 0x000000070400780c */ /* 0x000fe40003f06070 */
[----:B0-----:R-:W-:-:S13]  /*2420*/  ISETP.GE.U32.AND P1, PT, R5, 0x3, PT ;  /* 0x000000030500780c */ /* 0x001fda0003f26070 */
.L_x_62:
[----:B------:R-:W0:Y:S01]  /*2430*/  LDCU UR4, c[0x0][0x3a8] ;  /* 0x00007500ff0477ac */ /* 0x000e220008000800 */
[----:B------:R-:W-:Y:S02]  /*2440*/  IMAD.MOV.U32 R21, RZ, RZ, RZ ;  /* 0x000000ffff157224 */ /* 0x000fe400078e00ff */
[----:B------:R-:W-:Y:S01]  /*2450*/  IMAD.MOV.U32 R19, RZ, RZ, RZ ;  /* 0x000000ffff137224 */ /* 0x000fe200078e00ff */
[----:B0-----:R-:W-:Y:S02]  /*2460*/  UISETP.GE.U32.AND UP0, UPT, UR4, 0x10, UPT ;  /* 0x000000100400788c */ /* 0x001fe4000bf06070 */
[----:B------:R-:W-:-:S07]  /*2470*/  IMAD R16, R17, UR4, RZ ;  /* 0x0000000411107c24 */ /* 0x000fce000f8e02ff */
[----:B------:R-:W-:Y:S05]  /*2480*/  BRA.U !UP0, `(.L_x_57) ;  /* 0x0000000108f87547 */ /* 0x000fea000b800000 */
[----:B------:R-:W-:Y:S01]  /*2490*/  MOV R21, RZ ;  /* 0x000000ff00157202 */ /* 0x000fe20000000f00 */
[----:B------:R-:W-:-:S07]  /*24a0*/  IMAD.MOV.U32 R19, RZ, RZ, RZ ;  /* 0x000000ffff137224 */ /* 0x000fce00078e00ff */
.L_x_58:
[----:B------:R-:W0:Y:S01]  /*24b0*/  LDC.64 R22, c[0x0][0x380] ;  /* 0x0000e000ff167b82 */ /* 0x000e220000000a00 */
[----:B------:R-:W-:Y:S01]  /*24c0*/  IMAD.IADD R5, R16, 0x1, R19 ;  /* 0x0000000110057824 */ /* 0x000fe200078e0213 */
[----:B------:R-:W-:-:S05]  /*24d0*/  LEA R24, R19, R2, 0x2 ;  /* 0x0000000213187211 */ /* 0x000fca00078e10ff */
[----:B------:R-:W2:Y:S01]  /*24e0*/  LDL.128 R8, [R24] ;  /* 0x0000000018087983 */ /* 0x000ea20000100c00 */
[----:B0-----:R-:W-:-:S05]  /*24f0*/  IMAD.WIDE.U32 R22, R5, 0x4, R22 ;  /* 0x0000000405167825 */ /* 0x001fca00078e0016 */
[----:B------:R-:W2:Y:S04]  /*2500*/  LDG.E.CONSTANT R5, desc[UR12][R22.64] ;  /* 0x0000000c16057981 */ /* 0x000ea8000c1e9900 */
[----:B------:R-:W3:Y:S04]  /*2510*/  LDG.E.CONSTANT R4, desc[UR12][R22.64+0x4] ;  /* 0x0000040c16047981 */ /* 0x000ee8000c1e9900 */
[----:B------:R-:W4:Y:S01]  /*2520*/  LDG.E.CONSTANT R7, desc[UR12][R22.64+0x8] ;  /* 0x0000080c16077981 */ /* 0x000f22000c1e9900 */
[----:B--2---:R-:W-:Y:S01]  /*2530*/  FADD R8, R8, -R5 ;  /* 0x8000000508087221 */ /* 0x004fe20000000000 */
[----:B---3--:R-:W-:-:S03]  /*2540*/  FADD R4, -R4, R9 ;  /* 0x0000000904047221 */ /* 0x008fc60000000100 */
[----:B------:R-:W-:Y:S01]  /*2550*/  FFMA R21, R8, R8, R21 ;  /* 0x0000000808157223 */ /* 0x000fe20000000015 */
[----:B------:R-:W2:Y:S04]  /*2560*/  LDG.E.CONSTANT R9, desc[UR12][R22.64+0x10] ;  /* 0x0000100c16097981 */ /* 0x000ea8000c1e9900 */
[----:B------:R-:W3:Y:S01]  /*2570*/  LDG.E.CONSTANT R8, desc[UR12][R22.64+0xc] ;  /* 0x00000c0c16087981 */ /* 0x000ee2000c1e9900 */
[----:B----4-:R-:W-:Y:S01]  /*2580*/  FADD R26, -R7, R10 ;  /* 0x0000000a071a7221 */ /* 0x010fe20000000100 */
[----:B------:R-:W-:Y:S02]  /*2590*/  FFMA R21, R4, R4, R21 ;  /* 0x0000000404157223 */ /* 0x000fe40000000015 */
[----:B------:R-:W2:Y:S04]  /*25a0*/  LDL.128 R4, [R24+0x10] ;  /* 0x0000100018047983 */ /* 0x000ea80000100c00 */
[----:B------:R-:W4:Y:S01]  /*25b0*/  LDG.E.CONSTANT R10, desc[UR12][R22.64+0x14] ;  /* 0x0000140c160a7981 */ /* 0x000f22000c1e9900 */
[----:B------:R-:W-:-:S03]  /*25c0*/  FFMA R26, R26, R26, R21 ;  /* 0x0000001a1a1a7223 */ /* 0x000fc60000000015 */
[----:B------:R-:W4:Y:S01]  /*25d0*/  LDG.E.CONSTANT R21, desc[UR12][R22.64+0x18] ;  /* 0x0000180c16157981 */ /* 0x000f22000c1e9900 */
[----:B---3--:R-:W-:-:S04]  /*25e0*/  FADD R11, -R8, R11 ;  /* 0x0000000b080b7221 */ /* 0x008fc80000000100 */
[----:B------:R-:W-:Y:S01]  /*25f0*/  FFMA R26, R11, R11, R26 ;  /* 0x0000000b0b1a7223 */ /* 0x000fe2000000001a */
[----:B--2---:R-:W-:Y:S02]  /*2600*/  FADD R9, R4, -R9 ;  /* 0x8000000904097221 */ /* 0x004fe40000000000 */
[----:B------:R-:W2:Y:S01]  /*2610*/  LDG.E.CONSTANT R4, desc[UR12][R22.64+0x1c] ;  /* 0x00001c0c16047981 */ /* 0x000ea2000c1e9900 */
[----:B----4-:R-:W-:Y:S01]  /*2620*/  FADD R5, -R10, R5 ;  /* 0x000000050a057221 */ /* 0x010fe20000000100 */
[----:B------:R-:W-:Y:S02]  /*2630*/  FFMA R26, R9, R9, R26 ;  /* 0x00000009091a7223 */ /* 0x000fe4000000001a */
[----:B------:R-:W3:Y:S02]  /*2640*/  LDL.128 R8, [R24+0x20] ;  /* 0x0000200018087983 */ /* 0x000ee40000100c00 */
[----:B------:R-:W-:Y:S02]  /*2650*/  FFMA R26, R5, R5, R26 ;  /* 0x00000005051a7223 */ /* 0x000fe4000000001a */
[----:B------:R-:W3:Y:S01]  /*2660*/  LDG.E.CONSTANT R5, desc[UR12][R22.64+0x20] ;  /* 0x0000200c16057981 */ /* 0x000ee2000c1e9900 */
[----:B------:R-:W-:-:S03]  /*2670*/  FADD R21, -R21, R6 ;  /* 0x0000000615157221 */ /* 0x000fc60000000100 */
[----:B------:R-:W4:Y:S01]  /*2680*/  LDG.E.CONSTANT R6, desc[UR12][R22.64+0x24] ;  /* 0x0000240c16067981 */ /* 0x000f22000c1e9900 */
[----:B------:R-:W-:-:S03]  /*2690*/  FFMA R26, R21, R21, R26 ;  /* 0x00000015151a7223 */ /* 0x000fc6000000001a */
[----:B------:R-:W4:Y:S01]  /*26a0*/  LDG.E.CONSTANT R21, desc[UR12][R22.64+0x28] ;  /* 0x0000280c16157981 */ /* 0x000f22000c1e9900 */
[----:B--2---:R-:W-:-:S04]  /*26b0*/  FADD R7, -R4, R7 ;  /* 0x0000000704077221 */ /* 0x004fc80000000100 */
[----:B------:R-:W-:Y:S01]  /*26c0*/  FFMA R26, R7, R7, R26 ;  /* 0x00000007071a7223 */ /* 0x000fe2000000001a */
[----:B---3--:R-:W-:Y:S02]  /*26d0*/  FADD R5, R8, -R5 ;  /* 0x8000000508057221 */ /* 0x008fe40000000000 */
[----:B------:R-:W2:Y:S02]  /*26e0*/  LDG.E.CONSTANT R8, desc[UR12][R22.64+0x2c] ;  /* 0x00002c0c16087981 */ /* 0x000ea4000c1e9900 */
[----:B------:R-:W-:Y:S01]  /*26f0*/  FFMA R26, R5, R5, R26 ;  /* 0x00000005051a7223 */ /* 0x000fe2000000001a */
[----:B----4-:R-:W-:Y:S02]  /*2700*/  FADD R25, -R6, R9 ;  /* 0x0000000906197221 */ /* 0x010fe40000000100 */
[----:B------:R-:W3:Y:S04]  /*2710*/  LDG.E.CONSTANT R9, desc[UR12][R22.64+0x30] ;  /* 0x0000300c16097981 */ /* 0x000ee8000c1e9900 */
[----:B------:R-:W3:Y:S01]  /*2720*/  LDL.128 R4, [R24+0x30] ;  /* 0x0000300018047983 */ /* 0x000ee20000100c00 */
[----:B------:R-:W-:-:S03]  /*2730*/  FFMA R25, R25, R25, R26 ;  /* 0x0000001919197223 */ /* 0x000fc6000000001a */
[----:B------:R-:W4:Y:S01]  /*2740*/  LDG.E.CONSTANT R26, desc[UR12][R22.64+0x34] ;  /* 0x0000340c161a7981 */ /* 0x000f22000c1e9900 */
[----:B------:R-:W-:-:S03]  /*2750*/  FADD R28, -R21, R10 ;  /* 0x0000000a151c7221 */ /* 0x000fc60000000100 */
[----:B------:R-:W4:Y:S04]  /*2760*/  LDG.E.CONSTANT R21, desc[UR12][R22.64+0x38] ;  /* 0x0000380c16157981 */ /* 0x000f28000c1e9900 */
[----:B------:R-:W4:Y:S01]  /*2770*/  LDG.E.CONSTANT R10, desc[UR12][R22.64+0x3c] ;  /* 0x00003c0c160a7981 */ /* 0x000f22000c1e9900 */
[----:B------:R-:W-:Y:S01]  /*2780*/  FFMA R25, R28, R28, R25 ;  /* 0x0000001c1c197223 */ /* 0x000fe20000000019 */
[----:B------:R-:W-:-:S05]  /*2790*/  VIADD R19, R19, 0x10 ;  /* 0x0000001013137836 */ /* 0x000fca0000000000 */
[----:B------:R-:W-:Y:S01]  /*27a0*/  ISETP.NE.AND P2, PT, R19, R13, PT ;  /* 0x0000000d1300720c */ /* 0x000fe20003f45270 */
[----:B--2---:R-:W-:-:S04]  /*27b0*/  FADD R8, -R8, R11 ;  /* 0x0000000b08087221 */ /* 0x004fc80000000100 */
[----:B------:R-:W-:Y:S01]  /*27c0*/  FFMA R25, R8, R8, R25 ;  /* 0x0000000808197223 */ /* 0x000fe20000000019 */
[----:B---3--:R-:W-:-:S04]  /*27d0*/  FADD R4, R4, -R9 ;  /* 0x8000000904047221 */ /* 0x008fc80000000000 */
[----:B------:R-:W-:Y:S01]  /*27e0*/  FFMA R25, R4, R4, R25 ;  /* 0x0000000404197223 */ /* 0x000fe20000000019 */
[----:B----4-:R-:W-:Y:S01]  /*27f0*/  FADD R26, -R26, R5 ;  /* 0x000000051a1a7221 */ /* 0x010fe20000000100 */
[----:B------:R-:W-:-:S03]  /*2800*/  FADD R6, -R21, R6 ;  /* 0x0000000615067221 */ /* 0x000fc60000000100 */
[----:B------:R-:W-:Y:S01]  /*2810*/  FFMA R25, R26, R26, R25 ;  /* 0x0000001a1a197223 */ /* 0x000fe20000000019 */
[----:B------:R-:W-:-:S03]  /*2820*/  FADD R10, -R10, R7 ;  /* 0x000000070a0a7221 */ /* 0x000fc60000000100 */
[----:B------:R-:W-:-:S04]  /*2830*/  FFMA R25, R6, R6, R25 ;  /* 0x0000000606197223 */ /* 0x000fc80000000019 */
[----:B------:R-:W-:Y:S01]  /*2840*/  FFMA R21, R10, R10, R25 ;  /* 0x0000000a0a157223 */ /* 0x000fe20000000019 */
[----:B------:R-:W-:Y:S06]  /*2850*/  @P2 BRA `(.L_x_58) ;  /* 0xfffffffc00142947 */ /* 0x000fec000383ffff */
[----:B------:R-:W-:-:S07]  /*2860*/  IMAD.MOV.U32 R19, RZ, RZ, R13 ;  /* 0x000000ffff137224 */ /* 0x000fce00078e000d */
.L_x_57:
[----:B------:R-:W-:-:S13]  /*2870*/  ISETP.NE.AND P2, PT, R15, RZ, PT ;  /* 0x000000ff0f00720c */ /* 0x000fda0003f45270 */
[----:B------:R-:W-:Y:S05]  /*2880*/  @!P2 BRA `(.L_x_59) ;  /* 0x000000040060a947 */ /* 0x000fea0003800000 */
[----:B------:R-:W-:Y:S01]  /*2890*/  ISETP.NE.AND P3, PT, R14, RZ, PT ;  /* 0x000000ff0e00720c */ /* 0x000fe20003f65270 */
[----:B------:R-:W-:-:S12]  /*28a0*/  @!P0 BRA `(.L_x_60) ;  /* 0x0000000000908947 */ /* 0x000fd80003800000 */
[----:B------:R-:W0:Y:S01]  /*28b0*/  LDC.64 R8, c[0x0][0x380] ;  /* 0x0000e000ff087b82 */ /* 0x000e220000000a00 */
[CC--:B------:R-:W-:Y:S01]  /*28c0*/  IADD3 R6, P2, PT, R16.reuse, R19.reuse, RZ ;  /* 0x0000001310067210 */ /* 0x0c0fe20007f5e0ff */
[----:B------:R-:W-:Y:S01]  /*28d0*/  IMAD R10, R19, 0x4, R2 ;  /* 0x00000004130a7824 */ /* 0x000fe200078e0202 */
[----:B------:R-:W-:-:S03]  /*28e0*/  IADD3 R7, PT, PT, R16, R19, RZ ;  /* 0x0000001310077210 */ /* 0x000fc60007ffe0ff */
        /* <DEDUP_REMOVED lines=9> */
[----:B------:R-:W4:Y:S01]  /*2980*/  LDG.E.CONSTANT R26, desc[UR12][R22.64+0x1c] ;  /* 0x00001c0c161a7981 */ /* 0x000f22000c1e9900 */
[----:B--2---:R-:W-:-:S04]  /*2990*/  FADD R4, R4, -R9 ;  /* 0x8000000904047221 */ /* 0x004fc80000000000 */
[----:B------:R-:W-:Y:S01]  /*29a0*/  FFMA R11, R4, R4, R21 ;  /* 0x00000004040b7223 */ /* 0x000fe20000000015 */
[----:B---3--:R-:W-:Y:S01]  /*29b0*/  FADD R28, -R24, R5 ;  /* 0x00000005181c7221 */ /* 0x008fe20000000100 */
[----:B------:R-:W2:Y:S03]  /*29c0*/  LDG.E.CONSTANT R4, desc[UR12][R22.64+0xc] ;  /* 0x00000c0c16047981 */ /* 0x000ea6000c1e9900 */
[----:B------:R-:W-:Y:S01]  /*29d0*/  FFMA R28, R28, R28, R11 ;  /* 0x0000001c1c1c7223 */ /* 0x000fe2000000000b */
[----:B------:R-:W3:Y:S04]  /*29e0*/  LDG.E.CONSTANT R5, desc[UR12][R22.64+0x10] ;  /* 0x0000100c16057981 */ /* 0x000ee8000c1e9900 */
[----:B------:R-:W3:Y:S04]  /*29f0*/  LDL.128 R8, [R10+0x10] ;  /* 0x000010000a087983 */ /* 0x000ee80000100c00 */
[----:B------:R-:W3:Y:S04]  /*2a00*/  LDG.E.CONSTANT R24, desc[UR12][R22.64+0x14] ;  /* 0x0000140c16187981 */ /* 0x000ee8000c1e9900 */
[----:B------:R-:W3:Y:S01]  /*2a10*/  LDG.E.CONSTANT R21, desc[UR12][R22.64+0x18] ;  /* 0x0000180c16157981 */ /* 0x000ee2000c1e9900 */
[----:B----4-:R-:W-:-:S04]  /*2a20*/  FADD R25, -R25, R6 ;  /* 0x0000000619197221 */ /* 0x010fc80000000100 */
[----:B------:R-:W-:Y:S01]  /*2a30*/  FFMA R28, R25, R25, R28 ;  /* 0x00000019191c7223 */ /* 0x000fe2000000001c */
[----:B------:R-:W-:Y:S01]  /*2a40*/  IADD3 R19, PT, PT, R19, 0x8, RZ ;  /* 0x0000000813137810 */ /* 0x000fe20007ffe0ff */
[----:B--2---:R-:W-:-:S04]  /*2a50*/  FADD R7, -R4, R7 ;  /* 0x0000000704077221 */ /* 0x004fc80000000100 */
[----:B------:R-:W-:Y:S01]  /*2a60*/  FFMA R28, R7, R7, R28 ;  /* 0x00000007071c7223 */ /* 0x000fe2000000001c */
[----:B---3--:R-:W-:Y:S01]  /*2a70*/  FADD R5, R8, -R5 ;  /* 0x8000000508057221 */ /* 0x008fe20000000000 */
[----:B------:R-:W-:-:S03]  /*2a80*/  FADD R9, -R24, R9 ;  /* 0x0000000918097221 */ /* 0x000fc60000000100 */
[----:B------:R-:W-:Y:S01]  /*2a90*/  FFMA R28, R5, R5, R28 ;  /* 0x00000005051c7223 */ /* 0x000fe2000000001c */
[----:B------:R-:W-:-:S03]  /*2aa0*/  FADD R21, -R21, R10 ;  /* 0x0000000a15157221 */ /* 0x000fc60000000100 */
[----:B------:R-:W-:Y:S01]  /*2ab0*/  FFMA R28, R9, R9, R28 ;  /* 0x00000009091c7223 */ /* 0x000fe2000000001c */
[----:B------:R-:W-:-:S03]  /*2ac0*/  FADD R26, -R26, R11 ;  /* 0x0000000b1a1a7221 */ /* 0x000fc60000000100 */
[----:B------:R-:W-:-:S04]  /*2ad0*/  FFMA R21, R21, R21, R28 ;  /* 0x0000001515157223 */ /* 0x000fc8000000001c */
[----:B------:R-:W-:-:S07]  /*2ae0*/  FFMA R21, R26, R26, R21 ;  /* 0x0000001a1a157223 */ /* 0x000fce0000000015 */
.L_x_60:
[----:B------:R-:W-:Y:S05]  /*2af0*/  @!P3 BRA `(.L_x_59) ;  /* 0x0000000000c4b947 */ /* 0x000fea0003800000 */
[----:B------:R-:W-:Y:S01]  /*2b00*/  ISETP.NE.AND P3, PT, R12, RZ, PT ;  /* 0x000000ff0c00720c */ /* 0x000fe20003f65270 */
[----:B------:R-:W-:-:S12]  /*2b10*/  @!P1 BRA `(.L_x_61) ;  /* 0x00000000005c9947 */ /* 0x000fd80003800000 */
[----:B------:R-:W0:Y:S01]  /*2b20*/  LDC.64 R10, c[0x0][0x380] ;  /* 0x0000e000ff0a7b82 */ /* 0x000e220000000a00 */
[C---:B------:R-:W-:Y:S01]  /*2b30*/  IMAD.IADD R5, R16.reuse, 0x1, R19 ;  /* 0x0000000110057824 */ /* 0x040fe200078e0213 */
[----:B------:R-:W-:Y:S01]  /*2b40*/  IADD3 R22, P2, PT, R16, R19, RZ ;  /* 0x0000001310167210 */ /* 0x000fe20007f5e0ff */
[----:B------:R-:W-:-:S03]  /*2b50*/  IMAD R4, R19, 0x4, R2 ;  /* 0x0000000413047824 */ /* 0x000fc600078e0202 */
[----:B------:R-:W-:Y:S02]  /*2b60*/  IADD3.X R23, PT, PT, RZ, RZ, RZ, P2, !PT ;  /* 0x000000ffff177210 */ /* 0x000fe400017fe4ff */
[----:B------:R-:W1:Y:S01]  /*2b70*/  LDC.64 R8, c[0x0][0x380] ;  /* 0x0000e000ff087b82 */ /* 0x000e620000000a00 */
[----:B0-----:R-:W-:Y:S02]  /*2b80*/  IMAD.WIDE.U32 R10, R5, 0x4, R10 ;  /* 0x00000004050a7825 */ /* 0x001fe400078e000a */
[----:B------:R-:W2:Y:S04]  /*2b90*/  LDL.128 R4, [R4] ;  /* 0x0000000004047983 */ /* 0x000ea80000100c00 */
[----:B------:R-:W2:Y:S01]  /*2ba0*/  LDG.E.CONSTANT R11, desc[UR12][R10.64] ;  /* 0x0000000c0a0b7981 */ /* 0x000ea2000c1e9900 */
[----:B-1----:R-:W-:-:S04]  /*2bb0*/  LEA R8, P2, R22, R8, 0x2 ;  /* 0x0000000816087211 */ /* 0x002fc800078410ff */
[----:B------:R-:W-:-:S05]  /*2bc0*/  LEA.HI.X R9, R22, R9, R23, 0x2, P2 ;  /* 0x0000000916097211 */ /* 0x000fca00010f1417 */
[----:B------:R-:W3:Y:S04]  /*2bd0*/  LDG.E.CONSTANT R24, desc[UR12][R8.64+0x4] ;  /* 0x0000040c08187981 */ /* 0x000ee8000c1e9900 */
[----:B------:R-:W4:Y:S04]  /*2be0*/  LDG.E.CONSTANT R23, desc[UR12][R8.64+0x8] ;  /* 0x0000080c08177981 */ /* 0x000f28000c1e9900 */
[----:B------:R-:W4:Y:S01]  /*2bf0*/  LDG.E.CONSTANT R26, desc[UR12][R8.64+0xc] ;  /* 0x00000c0c081a7981 */ /* 0x000f22000c1e9900 */
[----:B------:R-:W-:Y:S02]  /*2c00*/  VIADD R19, R19, 0x4 ;  /* 0x0000000413137836 */ /* 0x000fe40000000000 */
[----:B--2---:R-:W-:-:S04]  /*2c10*/  FADD R22, R4, -R11 ;  /* 0x8000000b04167221 */ /* 0x004fc80000000000 */
[----:B------:R-:W-:Y:S01]  /*2c20*/  FFMA R21, R22, R22, R21 ;  /* 0x0000001616157223 */ /* 0x000fe20000000015 */
[----:B---3--:R-:W-:Y:S01]  /*2c30*/  FADD R24, -R24, R5 ;  /* 0x0000000518187221 */ /* 0x008fe20000000100 */
[----:B----4-:R-:W-:-:S03]  /*2c40*/  FADD R6, -R23, R6 ;  /* 0x0000000617067221 */ /* 0x010fc60000000100 */
[----:B------:R-:W-:Y:S01]  /*2c50*/  FFMA R21, R24, R24, R21 ;  /* 0x0000001818157223 */ /* 0x000fe20000000015 */
[----:B------:R-:W-:-:S03]  /*2c60*/  FADD R26, -R26, R7 ;  /* 0x000000071a1a7221 */ /* 0x000fc60000000100 */
[----:B------:R-:W-:-:S04]  /*2c70*/  FFMA R21, R6, R6, R21 ;  /* 0x0000000606157223 */ /* 0x000fc80000000015 */
[----:B------:R-:W-:-:S07]  /*2c80*/  FFMA R21, R26, R26, R21 ;  /* 0x0000001a1a157223 */ /* 0x000fce0000000015 */
.L_x_61:
        /* <DEDUP_REMOVED lines=24> */
.L_x_59:
[----:B------:R-:W0:Y:S01]  /*2e10*/  LDCU UR4, c[0x0][0x3a0] ;  /* 0x00007400ff0477ac */ /* 0x000e220008000800 */
[----:B-----5:R-:W-:-:S04]  /*2e20*/  FSETP.GEU.AND P2, PT, R21, R20, PT ;  /* 0x000000141500720b */ /* 0x020fc80003f4e000 */
[C---:B------:R-:W-:Y:S01]  /*2e30*/  SEL R18, R17.reuse, R18, !P2 ;  /* 0x0000001211127207 */ /* 0x040fe20005000000 */
[----:B------:R-:W-:Y:S01]  /*2e40*/  VIADD R17, R17, 0x1 ;  /* 0x0000000111117836 */ /* 0x000fe20000000000 */
[----:B------:R-:W-:-:S04]  /*2e50*/  FSEL R20, R21, R20, !P2 ;  /* 0x0000001415147208 */ /* 0x000fc80005000000 */
[----:B0-----:R-:W-:-:S13]  /*2e60*/  ISETP.NE.AND P3, PT, R17, UR4, PT ;  /* 0x0000000411007c0c */ /* 0x001fda000bf65270 */
[----:B------:R-:W-:Y:S05]  /*2e70*/  @P3 BRA `(.L_x_62) ;  /* 0xfffffff4006c3947 */ /* 0x000fea000383ffff */
[----:B------:R0:W-:Y:S04]  /*2e80*/  STL [R1], R20 ;  /* 0x0000001401007387 */ /* 0x0001e80000100800 */
[----:B------:R0:W-:Y:S01]  /*2e90*/  STL [R1+0x80], R18 ;  /* 0x0000801201007387 */ /* 0x0001e20000100800 */
[----:B------:R-:W-:Y:S05]  /*2ea0*/  BRA `(.L_x_41) ;  /* 0x00000010005c7947 */ /* 0x000fea0003800000 */
.L_x_42:
[----:B------:R-:W-:-:S13]  /*2eb0*/  ISETP.GE.AND P0, PT, R23, 0x2, PT ;  /* 0x000000021700780c */ /* 0x000fda0003f06270 */
[----:B------:R-:W-:Y:S05]  /*2ec0*/  @!P0 BRA `(.L_x_63) ;  /* 0x0000000c00208947 */ /* 0x000fea0003800000 */
[C---:B0-2---:R-:W-:Y:S01]  /*2ed0*/  VIADD R13, R23.reuse, 0xf ;  /* 0x0000000f170d7836 */ /* 0x045fe20000000000 */
[C---:B------:R-:W-:Y:S01]  /*2ee0*/  IADD3 R8, PT, PT, R23.reuse, 0x7, RZ ;  /* 0x0000000717087810 */ /* 0x040fe20007ffe0ff */
[C---:B-1----:R-:W-:Y:S02]  /*2ef0*/  VIADD R5, R23.reuse, 0xfffffffe ;  /* 0xfffffffe17057836 */ /* 0x042fe40000000000 */
[----:B------:R-:W-:Y:S01]  /*2f00*/  VIADD R23, R23, 0xffffffff ;  /* 0xffffffff17177836 */ /* 0x000fe20000000000 */
[----:B------:R-:W-:Y:S02]  /*2f10*/  LOP3.LUT R2, R13, 0xf, RZ, 0xc0, !PT ;  /* 0x0000000f0d027812 */ /* 0x000fe400078ec0ff */
[----:B---3--:R-:W-:Y:S02]  /*2f20*/  LOP3.LUT R4, R8, 0x7, RZ, 0xc0, !PT ;  /* 0x0000000708047812 */ /* 0x008fe400078ec0ff */
[----:B------:R-:W-:Y:S01]  /*2f30*/  ISETP.GE.U32.AND P0, PT, R5, 0xf, PT ;  /* 0x0000000f0500780c */ /* 0x000fe20003f06070 */
[----:B------:R-:W-:Y:S01]  /*2f40*/  VIADD R2, R2, 0xffffffff ;  /* 0xffffffff02027836 */ /* 0x000fe20000000000 */
[----:B------:R-:W-:-:S02]  /*2f50*/  IADD3 R4, PT, PT, R4, -0x1, RZ ;  /* 0xffffffff04047810 */ /* 0x000fc40007ffe0ff */
[----:B------:R-:W-:Y:S02]  /*2f60*/  LOP3.LUT R8, R8, 0x3, RZ, 0xc0, !PT ;  /* 0x0000000308087812 */ /* 0x000fe400078ec0ff */
[----:B------:R-:W-:Y:S01]  /*2f70*/  ISETP.GE.U32.AND P2, PT, R2, 0x7, PT ;  /* 0x000000070200780c */ /* 0x000fe20003f46070 */
[----:B------:R-:W-:Y:S01]  /*2f80*/  HFMA2 R2, -RZ, RZ, 0, 0 ;  /* 0x00000000ff027431 */ /* 0x000fe200000001ff */
[----:B------:R-:W-:Y:S02]  /*2f90*/  ISETP.GE.U32.AND P1, PT, R4, 0x3, PT ;  /* 0x000000030400780c */ /* 0x000fe40003f26070 */
[----:B------:R-:W-:-:S11]  /*2fa0*/  LOP3.LUT R9, R23, 0xfffffff0, RZ, 0xc0, !PT ;  /* 0xfffffff017097812 */ /* 0x000fd600078ec0ff */
.L_x_71:
[----:B------:R-:W2:Y:S01]  /*2fb0*/  LDL R4, [R1] ;  /* 0x0000000001047983 */ /* 0x000ea20000100800 */
[----:B------:R-:W-:Y:S01]  /*2fc0*/  BSSY.RECONVERGENT B0, `(.L_x_64) ;  /* 0x00000b3000007945 */ /* 0x000fe20003800200 */
[----:B--2---:R-:W-:-:S13]  /*2fd0*/  FSETP.GT.AND P3, PT, R4, RZ, PT ;  /* 0x000000ff0400720b */ /* 0x004fda0003f64000 */
[----:B------:R-:W-:Y:S05]  /*2fe0*/  @!P3 BRA `(.L_x_65) ;  /* 0x0000000800c0b947 */ /* 0x000fea0003800000 */
[----:B------:R-:W-:Y:S01]  /*2ff0*/  LOP3.LUT P3, RZ, R23, 0xf, RZ, 0xc0, !PT ;  /* 0x0000000f17ff7812 */ /* 0x000fe2000786c0ff */
[----:B------:R-:W-:Y:S02]  /*3000*/  IMAD.MOV.U32 R6, RZ, RZ, RZ ;  /* 0x000000ffff067224 */ /* 0x000fe400078e00ff */
[----:B------:R-:W-:Y:S01]  /*3010*/  IMAD.MOV.U32 R10, RZ, RZ, 0x1 ;  /* 0x00000001ff0a7424 */ /* 0x000fe200078e00ff */
[----:B------:R-:W-:Y:S09]  /*3020*/  @!P0 BRA `(.L_x_66) ;  /* 0x0000000400348947 */ /* 0x000ff20003800000 */
[----:B------:R-:W-:Y:S01]  /*3030*/  MOV R6, RZ ;  /* 0x000000ff00067202 */ /* 0x000fe20000000f00 */
[----:B------:R-:W-:-:S07]  /*3040*/  IMAD.MOV.U32 R10, RZ, RZ, 0x1 ;  /* 0x00000001ff0a7424 */ /* 0x000fce00078e00ff */
.L_x_67:
[----:B------:R-:W-:Y:S01]  /*3050*/  IMAD R7, R6, 0x4, R1 ;  /* 0x0000000406077824 */ /* 0x000fe200078e0201 */
[----:B------:R-:W-:-:S05]  /*3060*/  LEA R11, R10, R1, 0x2 ;  /* 0x000000010a0b7211 */ /* 0x000fca00078e10ff */
[----:B------:R-:W2:Y:S04]  /*3070*/  LDL R7, [R7] ;  /* 0x0000000007077983 */ /* 0x000ea80000100800 */
[----:B------:R-:W2:Y:S02]  /*3080*/  LDL R4, [R11] ;  /* 0x000000000b047983 */ /* 0x000ea40000100800 */
[----:B--2---:R-:W-:Y:S02]  /*3090*/  FSETP.GT.AND P4, PT, R4, R7, PT ;  /* 0x000000070400720b */ /* 0x004fe40003f84000 */
[----:B------:R-:W2:Y:S02]  /*30a0*/  LDL.64 R4, [R11+0x4] ;  /* 0x000004000b047983 */ /* 0x000ea40000100a00 */
[----:B------:R-:W-:-:S05]  /*30b0*/  SEL R12, R10, R6, P4 ;  /* 0x000000060a0c7207 */ /* 0x000fca0002000000 */
[----:B------:R-:W-:-:S05]  /*30c0*/  IMAD R14, R12, 0x4, R1 ;  /* 0x000000040c0e7824 */ /* 0x000fca00078e0201 */
[----:B------:R-:W2:Y:S02]  /*30d0*/  LDL R15, [R14] ;  /* 0x000000000e0f7983 */ /* 0x000ea40000100800 */
[----:B--2---:R-:W-:-:S13]  /*30e0*/  FSETP.GT.AND P4, PT, R4, R15, PT ;  /* 0x0000000f0400720b */ /* 0x004fda0003f84000 */
[----:B------:R-:W-:-:S05]  /*30f0*/  @P4 VIADD R12, R10, 0x1 ;  /* 0x000000010a0c4836 */ /* 0x000fca0000000000 */
[----:B------:R-:W-:-:S05]  /*3100*/  LEA R15, R12, R1, 0x2 ;  /* 0x000000010c0f7211 */ /* 0x000fca00078e10ff */
        /* <DEDUP_REMOVED lines=12> */
[----:B------:R-:W-:-:S05]  /*31d0*/  LEA R14, R12, R1, 0x2 ;  /* 0x000000010c0e7211 */ /* 0x000fca00078e10ff */
[----:B------:R-:W2:Y:S02]  /*31e0*/  LDL R5, [R14] ;  /* 0x000000000e057983 */ /* 0x000ea40000100800 */
[----:B--2---:R-:W-:-:S13]  /*31f0*/  FSETP.GT.AND P4, PT, R6, R5, PT ;  /* 0x000000050600720b */ /* 0x004fda0003f84000 */
[----:B------:R-:W-:-:S04]  /*3200*/  @P4 VIADD R12, R10, 0x5 ;  /* 0x000000050a0c4836 */ /* 0x000fc80000000000 */
[----:B------:R-:W-:-:S05]  /*3210*/  IMAD R15, R12, 0x4, R1 ;  /* 0x000000040c0f7824 */ /* 0x000fca00078e0201 */
[----:B------:R-:W2:Y:S02]  /*3220*/  LDL R6, [R15] ;  /* 0x000000000f067983 */ /* 0x000ea40000100800 */
[----:B--2---:R-:W-:Y:S02]  /*3230*/  FSETP.GT.AND P4, PT, R7, R6, PT ;  /* 0x000000060700720b */ /* 0x004fe40003f84000 */
[----:B------:R-:W2:Y:S11]  /*3240*/  LDL.128 R4, [R11+0x1c] ;  /* 0x00001c000b047983 */ /* 0x000eb60000100c00 */
        /* <DEDUP_REMOVED lines=9> */
[----:B------:R-:W-:-:S05]  /*32e0*/  IMAD R14, R12, 0x4, R1 ;  /* 0x000000040c0e7824 */ /* 0x000fca00078e0201 */
[----:B------:R-:W2:Y:S02]  /*32f0*/  LDL R5, [R14] ;  /* 0x000000000e057983 */ /* 0x000ea40000100800 */
[----:B--2---:R-:W-:-:S13]  /*3300*/  FSETP.GT.AND P4, PT, R6, R5, PT ;  /* 0x000000050600720b */ /* 0x004fda0003f84000 */
[----:B------:R-:W-:-:S05]  /*3310*/  @P4 IADD3 R12, PT, PT, R10, 0x9, RZ ;  /* 0x000000090a0c4810 */ /* 0x000fca0007ffe0ff */
[----:B------:R-:W-:-:S05]  /*3320*/  IMAD R15, R12, 0x4, R1 ;  /* 0x000000040c0f7824 */ /* 0x000fca00078e0201 */
[----:B------:R-:W2:Y:S02]  /*3330*/  LDL R6, [R15] ;  /* 0x000000000f067983 */ /* 0x000ea40000100800 */
[----:B--2---:R-:W-:Y:S02]  /*3340*/  FSETP.GT.AND P4, PT, R7, R6, PT ;  /* 0x000000060700720b */ /* 0x004fe40003f84000 */
[----:B------:R-:W2:Y:S04]  /*3350*/  LDL.128 R4, [R11+0x2c] ;  /* 0x00002c000b047983 */ /* 0x000ea80000100c00 */
[----:B------:R-:W3:Y:S07]  /*3360*/  LDL R11, [R11+0x3c] ;  /* 0x00003c000b0b7983 */ /* 0x000eee0000100800 */
        /* <DEDUP_REMOVED lines=18> */
[----:B------:R-:W3:Y:S01]  /*3490*/  LDL R4, [R4] ;  /* 0x0000000004047983 */ /* 0x000ee20000100800 */
[----:B------:R-:W-:-:S04]  /*34a0*/  IADD3 R6, PT, PT, R10, 0xf, RZ ;  /* 0x0000000f0a067810 */ /* 0x000fc80007ffe0ff */
[----:B------:R-:W-:Y:S01]  /*34b0*/  ISETP.NE.AND P5, PT, R6, R9, PT ;  /* 0x000000090600720c */ /* 0x000fe20003fa5270 */
[----:B------:R-:W-:Y:S01]  /*34c0*/  VIADD R10, R10, 0x10 ;  /* 0x000000100a0a7836 */ /* 0x000fe20000000000 */
[----:B---3--:R-:W-:-:S04]  /*34d0*/  FSETP.GT.AND P4, PT, R11, R4, PT ;  /* 0x000000040b00720b */ /* 0x008fc80003f84000 */
[----:B------:R-:W-:-:S07]  /*34e0*/  SEL R6, R6, R12, P4 ;  /* 0x0000000c06067207 */ /* 0x000fce0002000000 */
[----:B------:R-:W-:Y:S05]  /*34f0*/  @P5 BRA `(.L_x_67) ;  /* 0xfffffff800d45947 */ /* 0x000fea000383ffff */
.L_x_66:
[----:B------:R-:W-:Y:S05]  /*3500*/  @!P3 BRA `(.L_x_68) ;  /* 0x000000040064b947 */ /* 0x000fea0003800000 */
[----:B------:R-:W-:Y:S01]  /*3510*/  LOP3.LUT P3, RZ, R13, 0x7, RZ, 0xc0, !PT ;  /* 0x000000070dff7812 */ /* 0x000fe2000786c0ff */
        /* <DEDUP_REMOVED lines=8> */
[----:B------:R-:W-:-:S05]  /*35a0*/  IMAD R11, R6, 0x4, R1 ;  /* 0x00000004060b7824 */ /* 0x000fca00078e0201 */
[----:B------:R-:W2:Y:S02]  /*35b0*/  LDL R12, [R11] ;  /* 0x000000000b0c7983 */ /* 0x000ea40000100800 */
[----:B--2---:R-:W-:Y:S02]  /*35c0*/  FSETP.GT.AND P4, PT, R5, R12, PT ;  /* 0x0000000c0500720b */ /* 0x004fe40003f84000 */
[----:B------:R-:W2:Y:S11]  /*35d0*/  LDL R5, [R4+0x8] ;  /* 0x0000080004057983 */ /* 0x000eb60000100800 */
[----:B------:R-:W-:-:S05]  /*35e0*/  @P4 VIADD R6, R10, 0x1 ;  /* 0x000000010a064836 */ /* 0x000fca0000000000 */
[----:B------:R-:W-:-:S06]  /*35f0*/  LEA R12, R6, R1, 0x2 ;  /* 0x00000001060c7211 */ /* 0x000fcc00078e10ff */
[----:B------:R-:W2:Y:S02]  /*3600*/  LDL R12, [R12] ;  /* 0x000000000c0c7983 */ /* 0x000ea40000100800 */
[----:B--2---:R-:W-:Y:S02]  /*3610*/  FSETP.GT.AND P4, PT, R5, R12, PT ;  /* 0x0000000c0500720b */ /* 0x004fe40003f84000 */
[----:B------:R-:W2:Y:S11]  /*3620*/  LDL R5, [R4+0xc] ;  /* 0x00000c0004057983 */ /* 0x000eb60000100800 */
[----:B------:R-:W-:-:S04]  /*3630*/  @P4 VIADD R6, R10, 0x2 ;  /* 0x000000020a064836 */ /* 0x000fc80000000000 */
[----:B------:R-:W-:-:S05]  /*3640*/  IMAD R7, R6, 0x4, R1 ;  /* 0x0000000406077824 */ /* 0x000fca00078e0201 */
        /* <DEDUP_REMOVED lines=18> */
[----:B------:R-:W-:-:S05]  /*3770*/  @P4 VIADD R6, R10, 0x6 ;  /* 0x000000060a064836 */ /* 0x000fca0000000000 */
[----:B------:R-:W-:-:S05]  /*3780*/  LEA R11, R6, R1, 0x2 ;  /* 0x00000001060b7211 */ /* 0x000fca00078e10ff */
[----:B------:R-:W2:Y:S02]  /*3790*/  LDL R14, [R11] ;  /* 0x000000000b0e7983 */ /* 0x000ea40000100800 */
[----:B--2---:R-:W-:-:S13]  /*37a0*/  FSETP.GT.AND P4, PT, R5, R14, PT ;  /* 0x0000000e0500720b */ /* 0x004fda0003f84000 */
[C---:B------:R-:W-:Y:S01]  /*37b0*/  @P4 VIADD R6, R10.reuse, 0x7 ;  /* 0x000000070a064836 */ /* 0x040fe20000000000 */
[----:B------:R-:W-:-:S07]  /*37c0*/  IADD3 R10, PT, PT, R10, 0x8, RZ ;  /* 0x000000080a0a7810 */ /* 0x000fce0007ffe0ff */
.L_x_69:
        /* <DEDUP_REMOVED lines=14> */
[----:B------:R-:W-:-:S05]  /*38b0*/  @P4 IADD3 R6, PT, PT, R10, 0x1, RZ ;  /* 0x000000010a064810 */ /* 0x000fca0007ffe0ff */
[----:B------:R-:W-:-:S06]  /*38c0*/  IMAD R12, R6, 0x4, R1 ;  /* 0x00000004060c7824 */ /* 0x000fcc00078e0201 */
[----:B------:R-:W2:Y:S02]  /*38d0*/  LDL R12, [R12] ;  /* 0x000000000c0c7983 */ /* 0x000ea40000100800 */
[----:B--2---:R-:W-:Y:S02]  /*38e0*/  FSETP.GT.AND P4, PT, R5, R12, PT ;  /* 0x0000000c0500720b */ /* 0x004fe40003f84000 */
[----:B------:R-:W2:Y:S11]  /*38f0*/  LDL R5, [R4+0xc] ;  /* 0x00000c0004057983 */ /* 0x000eb60000100800 */
[----:B------:R-:W-:-:S05]  /*3900*/  @P4 IADD3 R6, PT, PT, R10, 0x2, RZ ;  /* 0x000000020a064810 */ /* 0x000fca0007ffe0ff */
[----:B------:R-:W-:-:S05]  /*3910*/  IMAD R7, R6, 0x4, R1 ;  /* 0x0000000406077824 */ /* 0x000fca00078e0201 */
[----:B------:R-:W2:Y:S02]  /*3920*/  LDL R14, [R7] ;  /* 0x00000000070e7983 */ /* 0x000ea40000100800 */
[----:B--2---:R-:W-:-:S13]  /*3930*/  FSETP.GT.AND P4, PT, R5, R14, PT ;  /* 0x0000000e0500720b */ /* 0x004fda0003f84000 */
[C---:B------:R-:W-:Y:S01]  /*3940*/  @P4 IADD3 R6, PT, PT, R10.reuse, 0x3, RZ ;  /* 0x000000030a064810 */ /* 0x040fe20007ffe0ff */
[----:B------:R-:W-:-:S07]  /*3950*/  VIADD R10, R10, 0x4 ;  /* 0x000000040a0a7836 */ /* 0x000fce0000000000 */
.L_x_70:
[----:B------:R-:W-:Y:S05]  /*3960*/  @!P3 BRA `(.L_x_68) ;  /* 0x00000000004cb947 */ /* 0x000fea0003800000 */
[----:B------:R-:W-:Y:S01]  /*3970*/  LEA R7, R6, R1, 0x2 ;  /* 0x0000000106077211 */ /* 0x000fe200078e10ff */
[----:B------:R-:W-:-:S04]  /*3980*/  IMAD R4, R10, 0x4, R1 ;  /* 0x000000040a047824 */ /* 0x000fc800078e0201 */
[----:B------:R-:W2:Y:S04]  /*3990*/  LDL R12, [R7] ;  /* 0x00000000070c7983 */ /* 0x000ea80000100800 */
[----:B------:R-:W2:Y:S01]  /*39a0*/  LDL R5, [R4] ;  /* 0x0000000004057983 */ /* 0x000ea20000100800 */
[----:B------:R-:W-:Y:S02]  /*39b0*/  ISETP.NE.AND P4, PT, R8, 0x1, PT ;  /* 0x000000010800780c */ /* 0x000fe40003f85270 */
[----:B--2---:R-:W-:-:S04]  /*39c0*/  FSETP.GT.AND P3, PT, R5, R12, PT ;  /* 0x0000000c0500720b */ /* 0x004fc80003f64000 */
[----:B------:R-:W-:-:S07]  /*39d0*/  SEL R6, R10, R6, P3 ;  /* 0x000000060a067207 */ /* 0x000fce0001800000 */
[----:B------:R-:W-:Y:S05]  /*39e0*/  @!P4 BRA `(.L_x_68) ;  /* 0x00000000002cc947 */ /* 0x000fea0003800000 */
[----:B------:R-:W-:Y:S01]  /*39f0*/  LEA R7, R6, R1, 0x2 ;  /* 0x0000000106077211 */ /* 0x000fe200078e10ff */
[----:B------:R-:W2:Y:S04]  /*3a00*/  LDL R5, [R4+0x4] ;  /* 0x0000040004057983 */ /* 0x000ea80000100800 */
[----:B------:R-:W2:Y:S01]  /*3a10*/  LDL R12, [R7] ;  /* 0x00000000070c7983 */ /* 0x000ea20000100800 */
[----:B------:R-:W-:Y:S02]  /*3a20*/  ISETP.NE.AND P4, PT, R8, 0x2, PT ;  /* 0x000000020800780c */ /* 0x000fe40003f85270 */
[----:B--2---:R-:W-:-:S11]  /*3a30*/  FSETP.GT.AND P3, PT, R5, R12, PT ;  /* 0x0000000c0500720b */ /* 0x004fd60003f64000 */
[----:B------:R-:W2:Y:S02]  /*3a40*/  @P4 LDL R5, [R4+0x8] ;  /* 0x0000080004054983 */ /* 0x000ea40000100800 */
[----:B------:R-:W-:-:S05]  /*3a50*/  @P3 VIADD R6, R10, 0x1 ;  /* 0x000000010a063836 */ /* 0x000fca0000000000 */
[----:B------:R-:W-:-:S05]  /*3a60*/  @P4 LEA R11, R6, R1, 0x2 ;  /* 0x00000001060b4211 */ /* 0x000fca00078e10ff */
[----:B------:R-:W2:Y:S02]  /*3a70*/  @P4 LDL R12, [R11] ;  /* 0x000000000b0c4983 */ /* 0x000ea40000100800 */
[----:B--2---:R-:W-:-:S13]  /*3a80*/  FSETP.GT.AND P3, PT, R5, R12, P4 ;  /* 0x0000000c0500720b */ /* 0x004fda0002764000 */
[----:B------:R-:W-:-:S07]  /*3a90*/  @P3 VIADD R6, R10, 0x2 ;  /* 0x000000020a063836 */ /* 0x000fce0000000000 */
.L_x_68:
[----:B------:R-:W-:-:S05]  /*3aa0*/  LEA R5, R6, R1, 0x2 ;  /* 0x0000000106057211 */ /* 0x000fca00078e10ff */
[----:B------:R-:W2:Y:S02]  /*3ab0*/  LDL R4, [R5] ;  /* 0x0000000005047983 */ /* 0x000ea40000100800 */
[----:B--2---:R-:W-:-:S13]  /*3ac0*/  FSETP.GT.AND P3, PT, R4, RZ, PT ;  /* 0x000000ff0400720b */ /* 0x004fda0003f64000 */
[----:B------:R0:W-:Y:S04]  /*3ad0*/  @P3 STL [R5], RZ ;  /* 0x000000ff05003387 */ /* 0x0001e80000100800 */
[----:B------:R0:W-:Y:S02]  /*3ae0*/  @P3 STL [R5+0x80], R2 ;  /* 0x0000800205003387 */ /* 0x0001e40000100800 */
.L_x_65:
[----:B------:R-:W-:Y:S05]  /*3af0*/  BSYNC.RECONVERGENT B0 ;  /* 0x0000000000007941 */ /* 0x000fea0003800200 */
.L_x_64:
[----:B------:R-:W1:Y:S01]  /*3b00*/  LDCU UR4, c[0x0][0x3a0] ;  /* 0x00007400ff0477ac */ /* 0x000e620008000800 */
[----:B0-----:R-:W-:-:S05]  /*3b10*/  VIADD R2, R2, 0x1 ;  /* 0x0000000102027836 */ /* 0x001fca0000000000 */
[----:B-1----:R-:W-:-:S13]  /*3b20*/  ISETP.NE.AND P3, PT, R2, UR4, PT ;  /* 0x0000000402007c0c */ /* 0x002fda000bf65270 */
[----:B------:R-:W-:Y:S05]  /*3b30*/  @!P3 BRA `(.L_x_41) ;  /* 0x000000040038b947 */ /* 0x000fea0003800000 */
[----:B------:R-:W-:Y:S05]  /*3b40*/  BRA `(.L_x_71) ;  /* 0xfffffff400187947 */ /* 0x000fea000383ffff */
.L_x_63:
[----:B------:R-:W-:Y:S01]  /*3b50*/  UISETP.GE.U32.AND UP0, UPT, UR4, 0x4, UPT ;  /* 0x000000040400788c */ /* 0x000fe2000bf06070 */
[----:B------:R-:W-:Y:S01]  /*3b60*/  HFMA2 R2, -RZ, RZ, 0, 0 ;  /* 0x00000000ff027431 */ /* 0x000fe200000001ff */
[----:B------:R-:W-:-:S07]  /*3b70*/  ULOP3.LUT UR5, UR4, 0x3, URZ, 0xc0, !UPT ;  /* 0x0000000304057892 */ /* 0x000fce000f8ec0ff */
[----:B------:R-:W-:Y:S05]  /*3b80*/  BRA.U !UP0, `(.L_x_72) ;  /* 0x0000000108e47547 */ /* 0x000fea000b800000 */
[----:B0123--:R-:W2:Y:S04]  /*3b90*/  LDL R4, [R1] ;  /* 0x0000000001047983 */ /* 0x00fea80000100800 */
[----:B------:R0:W5:Y:S01]  /*3ba0*/  LDL R6, [R1+0x80] ;  /* 0x0000800001067983 */ /* 0x0001620000100800 */
[----:B------:R-:W-:Y:S01]  /*3bb0*/  ULOP3.LUT UR4, UR4, 0x7ffffffc, URZ, 0xc0, !UPT ;  /* 0x7ffffffc04047892 */ /* 0x000fe2000f8ec0ff */
[----:B------:R-:W-:-:S03]  /*3bc0*/  IMAD.MOV.U32 R5, RZ, RZ, RZ ;  /* 0x000000ffff057224 */ /* 0x000fc600078e00ff */
[----:B------:R-:W-:Y:S02]  /*3bd0*/  UISETP.GT.AND UP0, UPT, UR4, URZ, UPT ;  /* 0x000000ff0400728c */ /* 0x000fe4000bf04270 */
[----:B------:R-:W-:Y:S01]  /*3be0*/  MOV R2, UR4 ;  /* 0x0000000400027c02 */ /* 0x000fe20008000f00 */
[----:B--2---:R-:W-:-:S06]  /*3bf0*/  IMAD.MOV.U32 R7, RZ, RZ, R4 ;  /* 0x000000ffff077224 */ /* 0x004fcc00078e0004 */
[----:B0-----:R-:W-:Y:S05]  /*3c00*/  BRA.U !UP0, `(.L_x_73) ;  /* 0x0000000108a07547 */ /* 0x001fea000b800000 */
[----:B------:R-:W-:Y:S02]  /*3c10*/  IADD3 R8, PT, PT, R2, -R5, RZ ;  /* 0x8000000502087210 */ /* 0x000fe40007ffe0ff */
[----:B------:R-:W-:Y:S02]  /*3c20*/  PLOP3.LUT P0, PT, PT, PT, PT, 0x80, 0x8 ;  /* 0x000000000008781c */ /* 0x000fe40003f0f070 */
[----:B------:R-:W-:-:S13]  /*3c30*/  ISETP.GT.AND P1, PT, R8, 0xc, PT ;  /* 0x0000000c0800780c */ /* 0x000fda0003f24270 */
[----:B------:R-:W-:Y:S05]  /*3c40*/  @!P1 BRA `(.L_x_74) ;  /* 0x0000000000549947 */ /* 0x000fea0003800000 */
[----:B------:R-:W-:Y:S01]  /*3c50*/  PLOP3.LUT P0, PT, PT, PT, PT, 0x8, 0x80 ;  /* 0x000000000080781c */ /* 0x000fe20003f0e170 */
[----:B------:R-:W-:-:S12]  /*3c60*/  VIADD R8, R2, 0xfffffff4 ;  /* 0xfffffff402087836 */ /* 0x000fd80000000000 */
.L_x_75:
[----:B------:R-:W-:-:S04]  /*3c70*/  FSETP.GT.AND P1, PT, R7, RZ, PT ;  /* 0x000000ff0700720b */ /* 0x000fc80003f24000 */
[----:B------:R-:W-:Y:S02]  /*3c80*/  FSEL R7, R7, RZ, !P1 ;  /* 0x000000ff07077208 */ /* 0x000fe40004800000 */
[----:B-----5:R-:W-:Y:S02]  /*3c90*/  SEL R6, R5, R6, P1 ;  /* 0x0000000605067207 */ /* 0x020fe40000800000 */
[C---:B------:R-:W-:Y:S02]  /*3ca0*/  FSETP.GT.AND P2, PT, R7.reuse, RZ, PT ;  /* 0x000000ff0700720b */ /* 0x040fe40003f44000 */
[----:B------:R-:W-:Y:S02]  /*3cb0*/  FSEL R4, R4, RZ, !P1 ;  /* 0x000000ff04047208 */ /* 0x000fe40004800000 */
[----:B------:R-:W-:Y:S02]  /*3cc0*/  FSEL R7, R7, RZ, !P2 ;  /* 0x000000ff07077208 */ /* 0x000fe40005000000 */
[----:B------:R-:W-:-:S02]  /*3cd0*/  FSEL R4, R4, RZ, !P2 ;  /* 0x000000ff04047208 */ /* 0x000fc40005000000 */
[----:B------:R-:W-:-:S04]  /*3ce0*/  FSETP.GT.AND P3, PT, R7, RZ, PT ;  /* 0x000000ff0700720b */ /* 0x000fc80003f64000 */
[----:B------:R-:W-:Y:S02]  /*3cf0*/  FSEL R7, R7, RZ, !P3 ;  /* 0x000000ff07077208 */ /* 0x000fe40005800000 */
[----:B------:R-:W-:Y:S02]  /*3d00*/  @P2 IADD3 R6, PT, PT, R5, 0x4, RZ ;  /* 0x0000000405062810 */ /* 0x000fe40007ffe0ff */
[C---:B------:R-:W-:Y:S02]  /*3d10*/  FSETP.GT.AND P4, PT, R7.reuse, RZ, PT ;  /* 0x000000ff0700720b */ /* 0x040fe40003f84000 */
[----:B------:R-:W-:Y:S02]  /*3d20*/  FSEL R4, R4, RZ, !P3 ;  /* 0x000000ff04047208 */ /* 0x000fe40005800000 */
[----:B------:R-:W-:Y:S01]  /*3d30*/  FSEL R7, R7, RZ, !P4 ;  /* 0x000000ff07077208 */ /* 0x000fe20006000000 */
[----:B------:R-:W-:Y:S01]  /*3d40*/  @P3 VIADD R6, R5, 0x8 ;  /* 0x0000000805063836 */ /* 0x000fe20000000000 */
[----:B------:R-:W-:-:S07]  /*3d50*/  FSEL R4, R4, RZ, !P4 ;  /* 0x000000ff04047208 */ /* 0x000fce0006000000 */
[C---:B------:R-:W-:Y:S01]  /*3d60*/  @P4 IADD3 R6, PT, PT, R5.reuse, 0xc, RZ ;  /* 0x0000000c05064810 */ /* 0x040fe20007ffe0ff */
[----:B------:R-:W-:-:S05]  /*3d70*/  VIADD R5, R5, 0x10 ;  /* 0x0000001005057836 */ /* 0x000fca0000000000 */
[----:B------:R-:W-:-:S13]  /*3d80*/  ISETP.GE.AND P1, PT, R5, R8, PT ;  /* 0x000000080500720c */ /* 0x000fda0003f26270 */
[----:B------:R-:W-:Y:S05]  /*3d90*/  @!P1 BRA `(.L_x_75) ;  /* 0xfffffffc00b49947 */ /* 0x000fea000383ffff */
.L_x_74:
[----:B------:R-:W-:-:S04]  /*3da0*/  IADD3 R8, PT, PT, R2, -R5, RZ ;  /* 0x8000000502087210 */ /* 0x000fc80007ffe0ff */
[----:B------:R-:W-:-:S13]  /*3db0*/  ISETP.GT.AND P1, PT, R8, 0x4, PT ;  /* 0x000000040800780c */ /* 0x000fda0003f24270 */
[----:B------:R-:W-:Y:S05]  /*3dc0*/  @!P1 BRA `(.L_x_76) ;  /* 0x0000000000289947 */ /* 0x000fea0003800000 */
[C---:B------:R-:W-:Y:S02]  /*3dd0*/  FSETP.GT.AND P1, PT, R7.reuse, RZ, PT ;  /* 0x000000ff0700720b */ /* 0x040fe40003f24000 */
[----:B------:R-:W-:Y:S02]  /*3de0*/  PLOP3.LUT P0, PT, PT, PT, PT, 0x8, 0x80 ;  /* 0x000000000080781c */ /* 0x000fe40003f0e170 */
[----:B------:R-:W-:Y:S02]  /*3df0*/  FSEL R7, R7, RZ, !P1 ;  /* 0x000000ff07077208 */ /* 0x000fe40004800000 */
[----:B------:R-:W-:Y:S02]  /*3e00*/  FSEL R4, R4, RZ, !P1 ;  /* 0x000000ff04047208 */ /* 0x000fe40004800000 */
[----:B------:R-:W-:Y:S02]  /*3e10*/  FSETP.GT.AND P2, PT, R7, RZ, PT ;  /* 0x000000ff0700720b */ /* 0x000fe40003f44000 */
[----:B-----5:R-:W-:-:S02]  /*3e20*/  SEL R6, R5, R6, P1 ;  /* 0x0000000605067207 */ /* 0x020fc40000800000 */
[----:B------:R-:W-:Y:S02]  /*3e30*/  FSEL R4, R4, RZ, !P2 ;  /* 0x000000ff04047208 */ /* 0x000fe40005000000 */
[----:B------:R-:W-:-:S07]  /*3e40*/  FSEL R7, R7, RZ, !P2 ;  /* 0x000000ff07077208 */ /* 0x000fce0005000000 */
[C---:B------:R-:W-:Y:S01]  /*3e50*/  @P2 VIADD R6, R5.reuse, 0x4 ;  /* 0x0000000405062836 */ /* 0x040fe20000000000 */
[----:B------:R-:W-:-:S07]  /*3e60*/  IADD3 R5, PT, PT, R5, 0x8, RZ ;  /* 0x0000000805057810 */ /* 0x000fce0007ffe0ff */
.L_x_76:
[----:B------:R-:W-:-:S13]  /*3e70*/  ISETP.NE.OR P0, PT, R5, R2, P0 ;  /* 0x000000020500720c */ /* 0x000fda0000705670 */
[----:B------:R-:W-:Y:S05]  /*3e80*/  @!P0 BRA `(.L_x_77) ;  /* 0x00000000001c8947 */ /* 0x000fea0003800000 */
.L_x_73:
[----:B------:R-:W-:-:S04]  /*3e90*/  FSETP.GT.AND P1, PT, R7, RZ, PT ;  /* 0x000000ff0700720b */ /* 0x000fc80003f24000 */
[C---:B-----5:R-:W-:Y:S01]  /*3ea0*/  SEL R6, R5.reuse, R6, P1 ;  /* 0x0000000605067207 */ /* 0x060fe20000800000 */
[----:B------:R-:W-:Y:S01]  /*3eb0*/  VIADD R5, R5, 0x4 ;  /* 0x0000000405057836 */ /* 0x000fe20000000000 */
[----:B------:R-:W-:Y:S02]  /*3ec0*/  FSEL R4, R4, RZ, !P1 ;  /* 0x000000ff04047208 */ /* 0x000fe40004800000 */
[----:B------:R-:W-:Y:S02]  /*3ed0*/  FSEL R7, R7, RZ, !P1 ;  /* 0x000000ff07077208 */ /* 0x000fe40004800000 */
[----:B------:R-:W-:-:S13]  /*3ee0*/  ISETP.NE.AND P0, PT, R5, R2, PT ;  /* 0x000000020500720c */ /* 0x000fda0003f05270 */
[----:B------:R-:W-:Y:S05]  /*3ef0*/  @P0 BRA `(.L_x_73) ;  /* 0xfffffffc00e40947 */ /* 0x000fea000383ffff */
.L_x_77:
[----:B------:R4:W-:Y:S04]  /*3f00*/  STL [R1], R4 ;  /* 0x0000000401007387 */ /* 0x0009e80000100800 */
[----:B-----5:R4:W-:Y:S02]  /*3f10*/  STL [R1+0x80], R6 ;  /* 0x0000800601007387 */ /* 0x0209e40000100800 */
.L_x_72:
[----:B------:R-:W-:-:S09]  /*3f20*/  UISETP.NE.AND UP0, UPT, UR5, URZ, UPT ;  /* 0x000000ff0500728c */ /* 0x000fd2000bf05270 */
[----:B------:R-:W-:Y:S05]  /*3f30*/  BRA.U !UP0, `(.L_x_41) ;  /* 0x0000000108387547 */ /* 0x000fea000b800000 */
[----:B01234-:R-:W2:Y:S04]  /*3f40*/  LDL R4, [R1] ;  /* 0x0000000001047983 */ /* 0x01fea80000100800 */
[----:B------:R0:W5:Y:S01]  /*3f50*/  LDL R5, [R1+0x80] ;  /* 0x0000800001057983 */ /* 0x0001620000100800 */
[----:B------:R-:W-:Y:S01]  /*3f60*/  UMOV UR4, URZ ;  /* 0x000000ff00047c82 */ /* 0x000fe20008000000 */
[----:B0-2---:R-:W-:-:S07]  /*3f70*/  MOV R6, R4 ;  /* 0x0000000400067202 */ /* 0x005fce0000000f00 */
.L_x_78:
[----:B------:R-:W-:Y:S01]  /*3f80*/  UIADD3 UR4, UPT, UPT, UR4, 0x1, URZ ;  /* 0x0000000104047890 */ /* 0x000fe2000fffe0ff */
[----:B------:R-:W-:-:S03]  /*3f90*/  FSETP.GT.AND P0, PT, R6, RZ, PT ;  /* 0x000000ff0600720b */ /* 0x000fc60003f04000 */
[----:B------:R-:W-:Y:S01]  /*3fa0*/  UISETP.NE.AND UP0, UPT, UR4, UR5, UPT ;  /* 0x000000050400728c */ /* 0x000fe2000bf05270 */
[C---:B-----5:R-:W-:Y:S01]  /*3fb0*/  SEL R5, R2.reuse, R5, P0 ;  /* 0x0000000502057207 */ /* 0x060fe20000000000 */
[----:B------:R-:W-:Y:S01]  /*3fc0*/  VIADD R2, R2, 0x1 ;  /* 0x0000000102027836 */ /* 0x000fe20000000000 */
[----:B------:R-:W-:Y:S02]  /*3fd0*/  FSEL R4, R4, RZ, !P0 ;  /* 0x000000ff04047208 */ /* 0x000fe40004000000 */
[----:B------:R-:W-:-:S04]  /*3fe0*/  FSEL R6, R6, RZ, !P0 ;  /* 0x000000ff06067208 */ /* 0x000fc80004000000 */
[----:B------:R-:W-:Y:S05]  /*3ff0*/  BRA.U UP0, `(.L_x_78) ;  /* 0xfffffffd00e07547 */ /* 0x000fea000b83ffff */
[----:B------:R0:W-:Y:S04]  /*4000*/  STL [R1], R4 ;  /* 0x0000000401007387 */ /* 0x0001e80000100800 */
[----:B------:R0:W-:Y:S02]  /*4010*/  STL [R1+0x80], R5 ;  /* 0x0000800501007387 */ /* 0x0001e40000100800 */
.L_x_41:
[----:B------:R-:W5:Y:S02]  /*4020*/  LDC R2, c[0x0][0x3ac] ;  /* 0x0000eb00ff027b82 */ /* 0x000f640000000800 */
[----:B-----5:R-:W-:-:S13]  /*4030*/  ISETP.GE.AND P0, PT, R2, 0x1, PT ;  /* 0x000000010200780c */ /* 0x020fda0003f06270 */
[----:B------:R-:W-:Y:S05]  /*4040*/  @!P0 EXIT ;  /* 0x000000000000894d */ /* 0x000fea0003800000 */
[C---:B------:R-:W-:Y:S01]  /*4050*/  ISETP.GE.U32.AND P0, PT, R2.reuse, 0x10, PT ;  /* 0x000000100200780c */ /* 0x040fe20003f06070 */
[----:B------:R-:W-:Y:S01]  /*4060*/  IMAD R28, R3, R2, RZ ;  /* 0x00000002031c7224 */ /* 0x000fe200078e02ff */
[----:B------:R-:W-:Y:S01]  /*4070*/  LOP3.LUT R29, R2, 0xf, RZ, 0xc0, !PT ;  /* 0x0000000f021d7812 */ /* 0x000fe200078ec0ff */
[----:B------:R-:W-:-:S03]  /*4080*/  HFMA2 R3, -RZ, RZ, 0, 0 ;  /* 0x00000000ff037431 */ /* 0x000fc600000001ff */
[----:B------:R-:W-:-:S07]  /*4090*/  ISETP.NE.AND P1, PT, R29, RZ, PT ;  /* 0x000000ff1d00720c */ /* 0x000fce0003f25270 */
[----:B------:R-:W-:Y:S06]  /*40a0*/  @!P0 BRA `(.L_x_79) ;  /* 0x0000000000f88947 */ /* 0x000fec0003800000 */
[----:B------:R-:W5:Y:S01]  /*40b0*/  LDCU.128 UR8, c[0x0][0x390] ;  /* 0x00007200ff0877ac */ /* 0x000f620008000c00 */
[----:B------:R-:W-:Y:S01]  /*40c0*/  LOP3.LUT R3, R2, 0x7ffffff0, RZ, 0xc0, !PT ;  /* 0x7ffffff002037812 */ /* 0x000fe200078ec0ff */
[C---:B------:R-:W-:Y:S01]  /*40d0*/  VIADD R30, R1.reuse, 0xa0 ;  /* 0x000000a0011e7836 */ /* 0x040fe20000000000 */
[----:B------:R-:W-:Y:S01]  /*40e0*/  IADD3 R31, PT, PT, R1, 0x20, RZ ;  /* 0x00000020011f7810 */ /* 0x000fe20007ffe0ff */
[----:B------:R-:W-:Y:S01]  /*40f0*/  IMAD.MOV.U32 R32, RZ, RZ, R28 ;  /* 0x000000ffff207224 */ /* 0x000fe200078e001c */
[----:B------:R-:W-:Y:S01]  /*4100*/  IADD3 R33, PT, PT, -R3, RZ, RZ ;  /* 0x000000ff03217210 */ /* 0x000fe20007ffe1ff */
[----:B-----5:R-:W-:Y:S02]  /*4110*/  UIADD3 UR6, UP0, UPT, UR8, 0x20, URZ ;  /* 0x0000002008067890 */ /* 0x020fe4000ff1e0ff */
[----:B------:R-:W-:Y:S02]  /*4120*/  UIADD3 UR4, UP1, UPT, UR10, 0x20, URZ ;  /* 0x000000200a047890 */ /* 0x000fe4000ff3e0ff */
[----:B------:R-:W-:-:S02]  /*4130*/  UIADD3.X UR7, UPT, UPT, URZ, UR9, URZ, UP0, !UPT ;  /* 0x00000009ff077290 */ /* 0x000fc400087fe4ff */
[----:B------:R-:W-:-:S12]  /*4140*/  UIADD3.X UR5, UPT, UPT, URZ, UR11, URZ, UP1, !UPT ;  /* 0x0000000bff057290 */ /* 0x000fd80008ffe4ff */
.L_x_80:
[----:B01234-:R-:W2:Y:S04]  /*4150*/  LDL.128 R4, [R30+-0x20] ;  /* 0xffffe0001e047983 */ /* 0x01fea80000100c00 */
[----:B------:R-:W3:Y:S01]  /*4160*/  LDL.128 R8, [R31+-0x20] ;  /* 0xffffe0001f087983 */ /* 0x000ee20000100c00 */
[----:B------:R-:W-:Y:S01]  /*4170*/  MOV R37, UR7 ;  /* 0x0000000700257c02 */ /* 0x000fe20008000f00 */
[----:B------:R-:W-:Y:S01]  /*4180*/  IMAD.U32 R36, RZ, RZ, UR6 ;  /* 0x00000006ff247e24 */ /* 0x000fe2000f8e00ff */
[----:B------:R-:W-:Y:S01]  /*4190*/  MOV R35, UR5 ;  /* 0x0000000500237c02 */ /* 0x000fe20008000f00 */
[----:B------:R-:W4:Y:S01]  /*41a0*/  LDL.128 R12, [R30+-0x10] ;  /* 0xfffff0001e0c7983 */ /* 0x000f220000100c00 */
[----:B------:R-:W-:Y:S02]  /*41b0*/  IMAD.U32 R34, RZ, RZ, UR4 ;  /* 0x00000004ff227e24 */ /* 0x000fe4000f8e00ff */
[C---:B------:R-:W-:Y:S01]  /*41c0*/  IMAD.WIDE R36, R32.reuse, 0x4, R36 ;  /* 0x0000000420247825 */ /* 0x040fe200078e0224 */
[----:B------:R-:W5:Y:S03]  /*41d0*/  LDL.128 R16, [R31+-0x10] ;  /* 0xfffff0001f107983 */ /* 0x000f660000100c00 */
[----:B------:R-:W-:Y:S01]  /*41e0*/  IMAD.WIDE R34, R32, 0x4, R34 ;  /* 0x0000000420227825 */ /* 0x000fe200078e0222 */
[----:B------:R-:W5:Y:S04]  /*41f0*/  LDL.128 R20, [R30] ;  /* 0x000000001e147983 */ /* 0x000f680000100c00 */
[----:B------:R-:W5:Y:S04]  /*4200*/  LDL.128 R24, [R31] ;  /* 0x000000001f187983 */ /* 0x000f680000100c00 */
[----:B--2---:R-:W-:Y:S04]  /*4210*/  STG.E desc[UR12][R36.64+-0x20], R4 ;  /* 0xffffe00424007986 */ /* 0x004fe8000c10190c */
[----:B---3--:R-:W-:Y:S04]  /*4220*/  STG.E desc[UR12][R34.64+-0x20], R8 ;  /* 0xffffe00822007986 */ /* 0x008fe8000c10190c */
[----:B------:R-:W-:Y:S04]  /*4230*/  STG.E desc[UR12][R36.64+-0x1c], R5 ;  /* 0xffffe40524007986 */ /* 0x000fe8000c10190c */
[----:B------:R-:W-:Y:S04]  /*4240*/  STG.E desc[UR12][R34.64+-0x1c], R9 ;  /* 0xffffe40922007986 */ /* 0x000fe8000c10190c */
[----:B------:R-:W-:Y:S04]  /*4250*/  STG.E desc[UR12][R36.64+-0x18], R6 ;  /* 0xffffe80624007986 */ /* 0x000fe8000c10190c */
[----:B------:R-:W-:Y:S04]  /*4260*/  STG.E desc[UR12][R34.64+-0x18], R10 ;  /* 0xffffe80a22007986 */ /* 0x000fe8000c10190c */
[----:B------:R0:W-:Y:S04]  /*4270*/  STG.E desc[UR12][R36.64+-0x14], R7 ;  /* 0xffffec0724007986 */ /* 0x0001e8000c10190c */
[----:B------:R1:W-:Y:S04]  /*4280*/  STG.E desc[UR12][R34.64+-0x14], R11 ;  /* 0xffffec0b22007986 */ /* 0x0003e8000c10190c */
[----:B0-----:R-:W2:Y:S04]  /*4290*/  LDL.128 R4, [R30+0x10] ;  /* 0x000010001e047983 */ /* 0x001ea80000100c00 */
[----:B-1----:R0:W3:Y:S04]  /*42a0*/  LDL.128 R8, [R31+0x10] ;  /* 0x000010001f087983 */ /* 0x0020e80000100c00 */
[----:B----4-:R1:W-:Y:S04]  /*42b0*/  STG.E desc[UR12][R36.64+-0x10], R12 ;  /* 0xfffff00c24007986 */ /* 0x0103e8000c10190c */
[----:B-----5:R1:W-:Y:S04]  /*42c0*/  STG.E desc[UR12][R34.64+-0x10], R16 ;  /* 0xfffff01022007986 */ /* 0x0203e8000c10190c */
[----:B------:R1:W-:Y:S04]  /*42d0*/  STG.E desc[UR12][R36.64+-0xc], R13 ;  /* 0xfffff40d24007986 */ /* 0x0003e8000c10190c */
        /* <DEDUP_REMOVED lines=12> */
[----:B------:R1:W-:Y:S01]  /*43a0*/  STG.E desc[UR12][R34.64+0xc], R27 ;  /* 0x00000c1b22007986 */ /* 0x0003e2000c10190c */
[----:B------:R-:W-:-:S05]  /*43b0*/  VIADD R33, R33, 0x10 ;  /* 0x0000001021217836 */ /* 0x000fca0000000000 */
[----:B------:R-:W-:Y:S01]  /*43c0*/  ISETP.NE.AND P0, PT, R33, RZ, PT ;  /* 0x000000ff2100720c */ /* 0x000fe20003f05270 */
[----:B0-----:R-:W-:Y:S01]  /*43d0*/  VIADD R31, R31, 0x40 ;  /* 0x000000401f1f7836 */ /* 0x001fe20000000000 */
[----:B------:R-:W-:Y:S02]  /*43e0*/  IADD3 R30, PT, PT, R30, 0x40, RZ ;  /* 0x000000401e1e7810 */ /* 0x000fe40007ffe0ff */
[----:B------:R-:W-:Y:S01]  /*43f0*/  IADD3 R32, PT, PT, R32, 0x10, RZ ;  /* 0x0000001020207810 */ /* 0x000fe20007ffe0ff */
[----:B--2---:R1:W-:Y:S04]  /*4400*/  STG.E desc[UR12][R36.64+0x10], R4 ;  /* 0x0000100424007986 */ /* 0x0043e8000c10190c */
[----:B---3--:R1:W-:Y:S04]  /*4410*/  STG.E desc[UR12][R34.64+0x10], R8 ;  /* 0x0000100822007986 */ /* 0x0083e8000c10190c */
[----:B------:R1:W-:Y:S04]  /*4420*/  STG.E desc[UR12][R36.64+0x14], R5 ;  /* 0x0000140524007986 */ /* 0x0003e8000c10190c */
[----:B------:R1:W-:Y:S04]  /*4430*/  STG.E desc[UR12][R34.64+0x14], R9 ;  /* 0x0000140922007986 */ /* 0x0003e8000c10190c */
[----:B------:R1:W-:Y:S04]  /*4440*/  STG.E desc[UR12][R36.64+0x18], R6 ;  /* 0x0000180624007986 */ /* 0x0003e8000c10190c */
[----:B------:R1:W-:Y:S04]  /*4450*/  STG.E desc[UR12][R34.64+0x18], R10 ;  /* 0x0000180a22007986 */ /* 0x0003e8000c10190c */
[----:B------:R1:W-:Y:S04]  /*4460*/  STG.E desc[UR12][R36.64+0x1c], R7 ;  /* 0x00001c0724007986 */ /* 0x0003e8000c10190c */
[----:B------:R1:W-:Y:S01]  /*4470*/  STG.E desc[UR12][R34.64+0x1c], R11 ;  /* 0x00001c0b22007986 */ /* 0x0003e2000c10190c */
[----:B------:R-:W-:Y:S05]  /*4480*/  @P0 BRA `(.L_x_80) ;  /* 0xfffffffc00300947 */ /* 0x000fea000383ffff */
.L_x_79:
[----:B------:R-:W-:Y:S05]  /*4490*/  @!P1 EXIT ;  /* 0x000000000000994d */ /* 0x000fea0003800000 */
[----:B------:R-:W-:Y:S02]  /*44a0*/  ISETP.GE.U32.AND P0, PT, R29, 0x8, PT ;  /* 0x000000081d00780c */ /* 0x000fe40003f06070 */
[----:B-1----:R-:W-:-:S04]  /*44b0*/  LOP3.LUT R24, R2, 0x7, RZ, 0xc0, !PT ;  /* 0x0000000702187812 */ /* 0x002fc800078ec0ff */
[----:B------:R-:W-:-:S07]  /*44c0*/  ISETP.NE.AND P1, PT, R24, RZ, PT ;  /* 0x000000ff1800720c */ /* 0x000fce0003f25270 */
[----:B------:R-:W-:Y:S06]  /*44d0*/  @!P0 BRA `(.L_x_81) ;  /* 0x00000000006c8947 */ /* 0x000fec0003800000 */
[----:B------:R-:W1:Y:S01]  /*44e0*/  LDC.64 R22, c[0x0][0x390] ;  /* 0x0000e400ff167b82 */ /* 0x000e620000000a00 */
[----:B------:R-:W-:Y:S01]  /*44f0*/  IMAD R25, R3, 0x4, R1 ;  /* 0x0000000403197824 */ /* 0x000fe200078e0201 */
[----:B0-2---:R-:W-:-:S04]  /*4500*/  IADD3 R13, PT, PT, R28, R3, RZ ;  /* 0x000000031c0d7210 */ /* 0x005fc80007ffe0ff */
[----:B---34-:R-:W2:Y:S02]  /*4510*/  LDL.128 R4, [R25+0x80] ;  /* 0x0000800019047983 */ /* 0x018ea40000100c00 */
[----:B------:R-:W0:Y:S02]  /*4520*/  LDC.64 R20, c[0x0][0x398] ;  /* 0x0000e600ff147b82 */ /* 0x000e240000000a00 */
[----:B------:R-:W3:Y:S04]  /*4530*/  LDL.128 R8, [R25] ;  /* 0x0000000019087983 */ /* 0x000ee80000100c00 */
[----:B------:R-:W4:Y:S01]  /*4540*/  LDL.128 R16, [R25+0x10] ;  /* 0x0000100019107983 */ /* 0x000f220000100c00 */
[----:B-1----:R-:W-:-:S04]  /*4550*/  IMAD.WIDE R22, R13, 0x4, R22 ;  /* 0x000000040d167825 */ /* 0x002fc800078e0216 */
[----:B0-----:R-:W-:Y:S02]  /*4560*/  IMAD.WIDE R20, R13, 0x4, R20 ;  /* 0x000000040d147825 */ /* 0x001fe400078e0214 */
[----:B------:R-:W5:Y:S02]  /*4570*/  LDL.128 R12, [R25+0x90] ;  /* 0x00009000190c7983 */ /* 0x000f640000100c00 */
[----:B------:R-:W-:Y:S02]  /*4580*/  VIADD R3, R3, 0x8 ;  /* 0x0000000803037836 */ /* 0x000fe40000000000 */
[----:B--2---:R1:W-:Y:S04]  /*4590*/  STG.E desc[UR12][R22.64], R4 ;  /* 0x0000000416007986 */ /* 0x0043e8000c10190c */
[----:B---3--:R1:W-:Y:S04]  /*45a0*/  STG.E desc[UR12][R20.64], R8 ;  /* 0x0000000814007986 */ /* 0x0083e8000c10190c */
[----:B------:R1:W-:Y:S04]  /*45b0*/  STG.E desc[UR12][R22.64+0x4], R5 ;  /* 0x0000040516007986 */ /* 0x0003e8000c10190c */
[----:B------:R1:W-:Y:S04]  /*45c0*/  STG.E desc[UR12][R20.64+0x4], R9 ;  /* 0x0000040914007986 */ /* 0x0003e8000c10190c */
[----:B------:R1:W-:Y:S04]  /*45d0*/  STG.E desc[UR12][R22.64+0x8], R6 ;  /* 0x0000080616007986 */ /* 0x0003e8000c10190c */
[----:B------:R1:W-:Y:S04]  /*45e0*/  STG.E desc[UR12][R20.64+0x8], R10 ;  /* 0x0000080a14007986 */ /* 0x0003e8000c10190c */
[----:B------:R1:W-:Y:S04]  /*45f0*/  STG.E desc[UR12][R22.64+0xc], R7 ;  /* 0x00000c0716007986 */ /* 0x0003e8000c10190c */
[----:B------:R1:W-:Y:S04]  /*4600*/  STG.E desc[UR12][R20.64+0xc], R11 ;  /* 0x00000c0b14007986 */ /* 0x0003e8000c10190c */
[----:B-----5:R1:W-:Y:S04]  /*4610*/  STG.E desc[UR12][R22.64+0x10], R12 ;  /* 0x0000100c16007986 */ /* 0x0203e8000c10190c */
[----:B----4-:R1:W-:Y:S04]  /*4620*/  STG.E desc[UR12][R20.64+0x10], R16 ;  /* 0x0000101014007986 */ /* 0x0103e8000c10190c */
[----:B------:R1:W-:Y:S04]  /*4630*/  STG.E desc[UR12][R22.64+0x14], R13 ;  /* 0x0000140d16007986 */ /* 0x0003e8000c10190c */
[----:B------:R1:W-:Y:S04]  /*4640*/  STG.E desc[UR12][R20.64+0x14], R17 ;  /* 0x0000141114007986 */ /* 0x0003e8000c10190c */
[----:B------:R1:W-:Y:S04]  /*4650*/  STG.E desc[UR12][R22.64+0x18], R14 ;  /* 0x0000180e16007986 */ /* 0x0003e8000c10190c */
[----:B------:R1:W-:Y:S04]  /*4660*/  STG.E desc[UR12][R20.64+0x18], R18 ;  /* 0x0000181214007986 */ /* 0x0003e8000c10190c */
[----:B------:R1:W-:Y:S04]  /*4670*/  STG.E desc[UR12][R22.64+0x1c], R15 ;  /* 0x00001c0f16007986 */ /* 0x0003e8000c10190c */
[----:B------:R1:W-:Y:S02]  /*4680*/  STG.E desc[UR12][R20.64+0x1c], R19 ;  /* 0x00001c1314007986 */ /* 0x0003e4000c10190c */
.L_x_81:
[----:B------:R-:W-:Y:S05]  /*4690*/  @!P1 EXIT ;  /* 0x000000000000994d */ /* 0x000fea0003800000 */
[----:B------:R-:W-:Y:S02]  /*46a0*/  ISETP.GE.U32.AND P0, PT, R24, 0x4, PT ;  /* 0x000000041800780c */ /* 0x000fe40003f06070 */
[----:B------:R-:W-:-:S04]  /*46b0*/  LOP3.LUT R2, R2, 0x3, RZ, 0xc0, !PT ;  /* 0x0000000302027812 */ /* 0x000fc800078ec0ff */
[----:B------:R-:W-:-:S07]  /*46c0*/  ISETP.NE.AND P1, PT, R2, RZ, PT ;  /* 0x000000ff0200720c */ /* 0x000fce0003f25270 */
[----:B------:R-:W-:Y:S06]  /*46d0*/  @!P0 BRA `(.L_x_82) ;  /* 0x0000000000448947 */ /* 0x000fec0003800000 */
[C---:B012---:R-:W-:Y:S01]  /*46e0*/  LEA R16, R3.reuse, R1, 0x2 ;  /* 0x0000000103107211 */ /* 0x047fe200078e10ff */
[----:B------:R-:W0:Y:S04]  /*46f0*/  LDC.64 R12, c[0x0][0x390] ;  /* 0x0000e400ff0c7b82 */ /* 0x000e280000000a00 */
[----:B---34-:R-:W2:Y:S04]  /*4700*/  LDL.128 R4, [R16+0x80] ;  /* 0x0000800010047983 */ /* 0x018ea80000100c00 */
[----:B------:R-:W3:Y:S01]  /*4710*/  LDL.128 R8, [R16] ;  /* 0x0000000010087983 */ /* 0x000ee20000100c00 */
[----:B------:R-:W1:Y:S01]  /*4720*/  LDC.64 R14, c[0x0][0x398] ;  /* 0x0000e600ff0e7b82 */ /* 0x000e620000000a00 */
[----:B------:R-:W-:Y:S01]  /*4730*/  IMAD.IADD R17, R28, 0x1, R3 ;  /* 0x000000011c117824 */ /* 0x000fe200078e0203 */
[----:B------:R-:W-:-:S03]  /*4740*/  IADD3 R3, PT, PT, R3, 0x4, RZ ;  /* 0x0000000403037810 */ /* 0x000fc60007ffe0ff */
[----:B0-----:R-:W-:-:S04]  /*4750*/  IMAD.WIDE R12, R17, 0x4, R12 ;  /* 0x00000004110c7825 */ /* 0x001fc800078e020c */
[----:B-1----:R-:W-:Y:S01]  /*4760*/  IMAD.WIDE R14, R17, 0x4, R14 ;  /* 0x00000004110e7825 */ /* 0x002fe200078e020e */
[----:B--2---:R0:W-:Y:S04]  /*4770*/  STG.E desc[UR12][R12.64], R4 ;  /* 0x000000040c007986 */ /* 0x0041e8000c10190c */
[----:B---3--:R0:W-:Y:S04]  /*4780*/  STG.E desc[UR12][R14.64], R8 ;  /* 0x000000080e007986 */ /* 0x0081e8000c10190c */
[----:B------:R0:W-:Y:S04]  /*4790*/  STG.E desc[UR12][R12.64+0x4], R5 ;  /* 0x000004050c007986 */ /* 0x0001e8000c10190c */
[----:B------:R0:W-:Y:S04]  /*47a0*/  STG.E desc[UR12][R14.64+0x4], R9 ;  /* 0x000004090e007986 */ /* 0x0001e8000c10190c */
[----:B------:R0:W-:Y:S04]  /*47b0*/  STG.E desc[UR12][R12.64+0x8], R6 ;  /* 0x000008060c007986 */ /* 0x0001e8000c10190c */
[----:B------:R0:W-:Y:S04]  /*47c0*/  STG.E desc[UR12][R14.64+0x8], R10 ;  /* 0x0000080a0e007986 */ /* 0x0001e8000c10190c */
[----:B------:R0:W-:Y:S04]  /*47d0*/  STG.E desc[UR12][R12.64+0xc], R7 ;  /* 0x00000c070c007986 */ /* 0x0001e8000c10190c */
[----:B------:R0:W-:Y:S02]  /*47e0*/  STG.E desc[UR12][R14.64+0xc], R11 ;  /* 0x00000c0b0e007986 */ /* 0x0001e4000c10190c */
.L_x_82:
[----:B------:R-:W-:Y:S05]  /*47f0*/  @!P1 EXIT ;  /* 0x000000000000994d */ /* 0x000fea0003800000 */
[----:B012-4-:R-:W0:Y:S01]  /*4800*/  LDC.64 R6, c[0x0][0x390] ;  /* 0x0000e400ff067b82 */ /* 0x017e220000000a00 */
[C---:B------:R-:W-:Y:S01]  /*4810*/  IMAD R10, R3.reuse, 0x4, R0 ;  /* 0x00000004030a7824 */ /* 0x040fe200078e0200 */
[----:B------:R-:W-:Y:S01]  /*4820*/  IADD3 R0, PT, PT, -R2, RZ, RZ ;  /* 0x000000ff02007210 */ /* 0x000fe20007ffe1ff */
[----:B------:R-:W-:Y:S02]  /*4830*/  IMAD.IADD R11, R28, 0x1, R3 ;  /* 0x000000011c0b7824 */ /* 0x000fe400078e0203 */
[----:B------:R-:W-:-:S03]  /*4840*/  IMAD R12, R3, 0x4, R1 ;  /* 0x00000004030c7824 */ /* 0x000fc600078e0201 */
[----:B---3--:R-:W1:Y:S04]  /*4850*/  LDC.64 R4, c[0x0][0x398] ;  /* 0x0000e600ff047b82 */ /* 0x008e680000000a00 */
.L_x_83:
[----:B--2---:R-:W2:Y:S04]  /*4860*/  LDL R13, [R10] ;  /* 0x000000000a0d7983 */ /* 0x004ea80000100800 */
[----:B------:R3:W4:Y:S01]  /*4870*/  LDL R15, [R12] ;  /* 0x000000000c0f7983 */ /* 0x0007220000100800 */
[----:B0-----:R-:W-:-:S04]  /*4880*/  IMAD.WIDE R8, R11, 0x4, R6 ;  /* 0x000000040b087825 */ /* 0x001fc800078e0206 */
[C---:B-1----:R-:W-:Y:S01]  /*4890*/  IMAD.WIDE R2, R11.reuse, 0x4, R4 ;  /* 0x000000040b027825 */ /* 0x042fe200078e0204 */
[----:B------:R-:W-:Y:S02]  /*48a0*/  IADD3 R11, PT, PT, R11, 0x1, RZ ;  /* 0x000000010b0b7810 */ /* 0x000fe40007ffe0ff */
[----:B---3--:R-:W-:Y:S01]  /*48b0*/  IADD3 R12, PT, PT, R12, 0x4, RZ ;  /* 0x000000040c0c7810 */ /* 0x008fe20007ffe0ff */
[----:B------:R-:W-:Y:S02]  /*48c0*/  VIADD R0, R0, 0x1 ;  /* 0x0000000100007836 */ /* 0x000fe40000000000 */
[----:B------:R-:W-:-:S03]  /*48d0*/  VIADD R10, R10, 0x4 ;  /* 0x000000040a0a7836 */ /* 0x000fc60000000000 */
[----:B------:R-:W-:Y:S01]  /*48e0*/  ISETP.NE.AND P0, PT, R0, RZ, PT ;  /* 0x000000ff0000720c */ /* 0x000fe20003f05270 */
[----:B--2---:R2:W-:Y:S04]  /*48f0*/  STG.E desc[UR12][R8.64], R13 ;  /* 0x0000000d08007986 */ /* 0x0045e8000c10190c */
[----:B----4-:R2:W-:Y:S08]  /*4900*/  STG.E desc[UR12][R2.64], R15 ;  /* 0x0000000f02007986 */ /* 0x0105f0000c10190c */
[----:B------:R-:W-:Y:S05]  /*4910*/  @P0 BRA `(.L_x_83) ;  /* 0xfffffffc00d00947 */ /* 0x000fea000383ffff */
[----:B------:R-:W-:Y:S05]  /*4920*/  EXIT ;  /* 0x000000000000794d */ /* 0x000fea0003800000 */
.L_x_84:
        /* <DEDUP_REMOVED lines=13> */
.L_x_87:


//--------------------- .nv.shared.reserved.0     --------------------------
	.section	.nv.shared.reserved.0,"aw",@nobits
	.weak		__nv_reservedSMEM_offset_0_alias
	.size		__nv_reservedSMEM_offset_0_alias, 0, 64
	.other		__nv_reservedSMEM_offset_0_alias,@"STO_CUDA_RESERVED_SHARED STV_DEFAULT"
__nv_reservedSMEM_offset_0_alias:
	.zero		0
	.zero		64


//--------------------- .nv.constant0._Z28ball_query_bruteforce_kernelPKfS0_PiPfiiifi --------------------------
	.section	.nv.constant0._Z28ball_query_bruteforce_kernelPKfS0_PiPfiiifi,"a",@progbits
	.sectionflags	@""
	.align	4
.nv.constant0._Z28ball_query_bruteforce_kernelPKfS0_PiPfiiifi:
	.zero		948


//--------------------- .nv.constant0._Z21knn_bruteforce_kernelPKfS0_PiPfiiii --------------------------
	.section	.nv.constant0._Z21knn_bruteforce_kernelPKfS0_PiPfiiii,"a",@progbits
	.sectionflags	@""
	.align	4
.nv.constant0._Z21knn_bruteforce_kernelPKfS0_PiPfiiii:
	.zero		944


//--------------------- SYMBOLS --------------------------

	.type		.nv.reservedSmem.offset0,@object
	.size		.nv.reservedSmem.offset0,0x4
